//
// Generated by NVIDIA NVVM Compiler
//
// Compiler Build ID: CL-36424714
// Cuda compilation tools, release 13.0, V13.0.88
// Based on NVVM 20.0.0
//

.version 9.0
.target sm_100
.address_size 64

	// .globl	_Z13matmul_kernelPfS_S_iii
// _ZZ11loss_kernelPfS_S_mE9sharedSum has been demoted

.visible .entry _Z13matmul_kernelPfS_S_iii(
	.param .u64 .ptr .align 1 _Z13matmul_kernelPfS_S_iii_param_0,
	.param .u64 .ptr .align 1 _Z13matmul_kernelPfS_S_iii_param_1,
	.param .u64 .ptr .align 1 _Z13matmul_kernelPfS_S_iii_param_2,
	.param .u32 _Z13matmul_kernelPfS_S_iii_param_3,
	.param .u32 _Z13matmul_kernelPfS_S_iii_param_4,
	.param .u32 _Z13matmul_kernelPfS_S_iii_param_5
)
{
	.reg .pred 	%p<13>;
	.reg .b32 	%r<41>;
	.reg .b32 	%f<68>;
	.reg .b64 	%rd<53>;

	ld.param.u64 	%rd7, [_Z13matmul_kernelPfS_S_iii_param_0];
	ld.param.u64 	%rd8, [_Z13matmul_kernelPfS_S_iii_param_1];
	ld.param.u64 	%rd6, [_Z13matmul_kernelPfS_S_iii_param_2];
	ld.param.u32 	%r20, [_Z13matmul_kernelPfS_S_iii_param_3];
	ld.param.u32 	%r18, [_Z13matmul_kernelPfS_S_iii_param_4];
	ld.param.u32 	%r19, [_Z13matmul_kernelPfS_S_iii_param_5];
	cvta.to.global.u64 	%rd1, %rd8;
	cvta.to.global.u64 	%rd2, %rd7;
	mov.u32 	%r21, %ctaid.y;
	mov.u32 	%r22, %ntid.y;
	mov.u32 	%r23, %tid.y;
	mad.lo.s32 	%r1, %r21, %r22, %r23;
	mov.u32 	%r24, %ctaid.x;
	mov.u32 	%r25, %ntid.x;
	mov.u32 	%r26, %tid.x;
	mad.lo.s32 	%r2, %r24, %r25, %r26;
	setp.ge.s32 	%p1, %r1, %r20;
	setp.ge.s32 	%p2, %r2, %r18;
	or.pred  	%p3, %p1, %p2;
	@%p3 bra 	$L__BB0_14;
	setp.lt.s32 	%p4, %r19, 1;
	mov.f32 	%f67, 0f00000000;
	@%p4 bra 	$L__BB0_13;
	mul.lo.s32 	%r3, %r19, %r1;
	and.b32  	%r4, %r19, 7;
	setp.lt.u32 	%p5, %r19, 8;
	mov.f32 	%f67, 0f00000000;
	mov.b32 	%r39, 0;
	@%p5 bra 	$L__BB0_5;
	and.b32  	%r39, %r19, 2147483640;
	neg.s32 	%r37, %r39;
	shl.b32 	%r7, %r18, 3;
	mul.wide.u32 	%rd9, %r3, 4;
	add.s64 	%rd10, %rd9, %rd2;
	add.s64 	%rd52, %rd10, 16;
	mov.f32 	%f67, 0f00000000;
	mul.wide.s32 	%rd13, %r18, 4;
	mov.u32 	%r36, %r2;
$L__BB0_4:
	.pragma "nounroll";
	ld.global.f32 	%f17, [%rd52+-16];
	mul.wide.s32 	%rd11, %r36, 4;
	add.s64 	%rd12, %rd1, %rd11;
	ld.global.f32 	%f18, [%rd12];
	fma.rn.f32 	%f19, %f17, %f18, %f67;
	ld.global.f32 	%f20, [%rd52+-12];
	add.s64 	%rd14, %rd12, %rd13;
	ld.global.f32 	%f21, [%rd14];
	fma.rn.f32 	%f22, %f20, %f21, %f19;
	ld.global.f32 	%f23, [%rd52+-8];
	add.s64 	%rd15, %rd14, %rd13;
	ld.global.f32 	%f24, [%rd15];
	fma.rn.f32 	%f25, %f23, %f24, %f22;
	ld.global.f32 	%f26, [%rd52+-4];
	add.s64 	%rd16, %rd15, %rd13;
	ld.global.f32 	%f27, [%rd16];
	fma.rn.f32 	%f28, %f26, %f27, %f25;
	ld.global.f32 	%f29, [%rd52];
	add.s64 	%rd17, %rd16, %rd13;
	ld.global.f32 	%f30, [%rd17];
	fma.rn.f32 	%f31, %f29, %f30, %f28;
	ld.global.f32 	%f32, [%rd52+4];
	add.s64 	%rd18, %rd17, %rd13;
	ld.global.f32 	%f33, [%rd18];
	fma.rn.f32 	%f34, %f32, %f33, %f31;
	ld.global.f32 	%f35, [%rd52+8];
	add.s64 	%rd19, %rd18, %rd13;
	ld.global.f32 	%f36, [%rd19];
	fma.rn.f32 	%f37, %f35, %f36, %f34;
	ld.global.f32 	%f38, [%rd52+12];
	add.s64 	%rd20, %rd19, %rd13;
	ld.global.f32 	%f39, [%rd20];
	fma.rn.f32 	%f67, %f38, %f39, %f37;
	add.s32 	%r37, %r37, 8;
	add.s32 	%r36, %r36, %r7;
	add.s64 	%rd52, %rd52, 32;
	setp.ne.s32 	%p6, %r37, 0;
	@%p6 bra 	$L__BB0_4;
$L__BB0_5:
	setp.eq.s32 	%p7, %r4, 0;
	@%p7 bra 	$L__BB0_13;
	and.b32  	%r13, %r19, 3;
	setp.lt.u32 	%p8, %r4, 4;
	@%p8 bra 	$L__BB0_8;
	add.s32 	%r28, %r39, %r3;
	mul.wide.u32 	%rd21, %r28, 4;
	add.s64 	%rd22, %rd2, %rd21;
	ld.global.f32 	%f41, [%rd22];
	mad.lo.s32 	%r29, %r39, %r18, %r2;
	mul.wide.s32 	%rd23, %r29, 4;
	add.s64 	%rd24, %rd1, %rd23;
	ld.global.f32 	%f42, [%rd24];
	fma.rn.f32 	%f43, %f41, %f42, %f67;
	cvt.u64.u32 	%rd25, %r3;
	cvt.u64.u32 	%rd26, %r39;
	add.s64 	%rd27, %rd26, %rd25;
	shl.b64 	%rd28, %rd27, 2;
	add.s64 	%rd29, %rd2, %rd28;
	ld.global.f32 	%f44, [%rd29+4];
	mul.wide.s32 	%rd30, %r18, 4;
	add.s64 	%rd31, %rd24, %rd30;
	ld.global.f32 	%f45, [%rd31];
	fma.rn.f32 	%f46, %f44, %f45, %f43;
	ld.global.f32 	%f47, [%rd29+8];
	add.s64 	%rd32, %rd31, %rd30;
	ld.global.f32 	%f48, [%rd32];
	fma.rn.f32 	%f49, %f47, %f48, %f46;
	ld.global.f32 	%f50, [%rd29+12];
	add.s64 	%rd33, %rd32, %rd30;
	ld.global.f32 	%f51, [%rd33];
	fma.rn.f32 	%f67, %f50, %f51, %f49;
	add.s32 	%r39, %r39, 4;
$L__BB0_8:
	setp.eq.s32 	%p9, %r13, 0;
	@%p9 bra 	$L__BB0_13;
	setp.eq.s32 	%p10, %r13, 1;
	@%p10 bra 	$L__BB0_11;
	add.s32 	%r30, %r39, %r3;
	mul.wide.u32 	%rd34, %r30, 4;
	add.s64 	%rd35, %rd2, %rd34;
	ld.global.f32 	%f53, [%rd35];
	mad.lo.s32 	%r31, %r39, %r18, %r2;
	mul.wide.s32 	%rd36, %r31, 4;
	add.s64 	%rd37, %rd1, %rd36;
	ld.global.f32 	%f54, [%rd37];
	fma.rn.f32 	%f55, %f53, %f54, %f67;
	cvt.u64.u32 	%rd38, %r3;
	cvt.u64.u32 	%rd39, %r39;
	add.s64 	%rd40, %rd39, %rd38;
	shl.b64 	%rd41, %rd40, 2;
	add.s64 	%rd42, %rd2, %rd41;
	ld.global.f32 	%f56, [%rd42+4];
	mul.wide.s32 	%rd43, %r18, 4;
	add.s64 	%rd44, %rd37, %rd43;
	ld.global.f32 	%f57, [%rd44];
	fma.rn.f32 	%f67, %f56, %f57, %f55;
	add.s32 	%r39, %r39, 2;
$L__BB0_11:
	and.b32  	%r32, %r19, 1;
	setp.eq.b32 	%p11, %r32, 1;
	not.pred 	%p12, %p11;
	@%p12 bra 	$L__BB0_13;
	add.s32 	%r33, %r39, %r3;
	mul.wide.u32 	%rd45, %r33, 4;
	add.s64 	%rd46, %rd2, %rd45;
	ld.global.f32 	%f58, [%rd46];
	mad.lo.s32 	%r34, %r39, %r18, %r2;
	mul.wide.s32 	%rd47, %r34, 4;
	add.s64 	%rd48, %rd1, %rd47;
	ld.global.f32 	%f59, [%rd48];
	fma.rn.f32 	%f67, %f58, %f59, %f67;
$L__BB0_13:
	mad.lo.s32 	%r35, %r18, %r1, %r2;
	cvta.to.global.u64 	%rd49, %rd6;
	mul.wide.s32 	%rd50, %r35, 4;
	add.s64 	%rd51, %rd49, %rd50;
	st.global.f32 	[%rd51], %f67;
$L__BB0_14:
	ret;

}
	// .globl	_Z16matmul_transposePfS_S_iii
.visible .entry _Z16matmul_transposePfS_S_iii(
	.param .u64 .ptr .align 1 _Z16matmul_transposePfS_S_iii_param_0,
	.param .u64 .ptr .align 1 _Z16matmul_transposePfS_S_iii_param_1,
	.param .u64 .ptr .align 1 _Z16matmul_transposePfS_S_iii_param_2,
	.param .u32 _Z16matmul_transposePfS_S_iii_param_3,
	.param .u32 _Z16matmul_transposePfS_S_iii_param_4,
	.param .u32 _Z16matmul_transposePfS_S_iii_param_5
)
{
	.reg .pred 	%p<13>;
	.reg .b32 	%r<48>;
	.reg .b32 	%f<112>;
	.reg .b64 	%rd<43>;

	ld.param.u64 	%rd11, [_Z16matmul_transposePfS_S_iii_param_0];
	ld.param.u64 	%rd12, [_Z16matmul_transposePfS_S_iii_param_1];
	ld.param.u64 	%rd10, [_Z16matmul_transposePfS_S_iii_param_2];
	ld.param.u32 	%r27, [_Z16matmul_transposePfS_S_iii_param_3];
	ld.param.u32 	%r25, [_Z16matmul_transposePfS_S_iii_param_4];
	ld.param.u32 	%r26, [_Z16matmul_transposePfS_S_iii_param_5];
	cvta.to.global.u64 	%rd1, %rd12;
	cvta.to.global.u64 	%rd2, %rd11;
	mov.u32 	%r28, %ctaid.y;
	mov.u32 	%r29, %ntid.y;
	mov.u32 	%r30, %tid.y;
	mad.lo.s32 	%r1, %r28, %r29, %r30;
	mov.u32 	%r31, %ctaid.x;
	mov.u32 	%r32, %ntid.x;
	mov.u32 	%r33, %tid.x;
	mad.lo.s32 	%r2, %r31, %r32, %r33;
	setp.ge.s32 	%p1, %r1, %r27;
	setp.ge.s32 	%p2, %r2, %r25;
	or.pred  	%p3, %p1, %p2;
	@%p3 bra 	$L__BB1_15;
	setp.lt.s32 	%p4, %r26, 1;
	mov.f32 	%f111, 0f00000000;
	@%p4 bra 	$L__BB1_14;
	mul.lo.s32 	%r3, %r26, %r1;
	mul.lo.s32 	%r4, %r26, %r2;
	and.b32  	%r5, %r26, 15;
	setp.lt.u32 	%p5, %r26, 16;
	mov.f32 	%f111, 0f00000000;
	mov.b32 	%r44, 0;
	@%p5 bra 	$L__BB1_5;
	and.b32  	%r44, %r26, 2147483632;
	neg.s32 	%r42, %r44;
	mul.wide.u32 	%rd13, %r3, 4;
	add.s64 	%rd14, %rd13, %rd2;
	add.s64 	%rd41, %rd14, 32;
	add.s64 	%rd4, %rd1, 32;
	mov.f32 	%f111, 0f00000000;
	mov.u32 	%r41, %r4;
$L__BB1_4:
	.pragma "nounroll";
	mul.wide.s32 	%rd15, %r41, 4;
	add.s64 	%rd16, %rd4, %rd15;
	ld.global.f32 	%f18, [%rd41+-32];
	ld.global.f32 	%f19, [%rd16+-32];
	fma.rn.f32 	%f20, %f18, %f19, %f111;
	ld.global.f32 	%f21, [%rd41+-28];
	ld.global.f32 	%f22, [%rd16+-28];
	fma.rn.f32 	%f23, %f21, %f22, %f20;
	ld.global.f32 	%f24, [%rd41+-24];
	ld.global.f32 	%f25, [%rd16+-24];
	fma.rn.f32 	%f26, %f24, %f25, %f23;
	ld.global.f32 	%f27, [%rd41+-20];
	ld.global.f32 	%f28, [%rd16+-20];
	fma.rn.f32 	%f29, %f27, %f28, %f26;
	ld.global.f32 	%f30, [%rd41+-16];
	ld.global.f32 	%f31, [%rd16+-16];
	fma.rn.f32 	%f32, %f30, %f31, %f29;
	ld.global.f32 	%f33, [%rd41+-12];
	ld.global.f32 	%f34, [%rd16+-12];
	fma.rn.f32 	%f35, %f33, %f34, %f32;
	ld.global.f32 	%f36, [%rd41+-8];
	ld.global.f32 	%f37, [%rd16+-8];
	fma.rn.f32 	%f38, %f36, %f37, %f35;
	ld.global.f32 	%f39, [%rd41+-4];
	ld.global.f32 	%f40, [%rd16+-4];
	fma.rn.f32 	%f41, %f39, %f40, %f38;
	ld.global.f32 	%f42, [%rd41];
	ld.global.f32 	%f43, [%rd16];
	fma.rn.f32 	%f44, %f42, %f43, %f41;
	ld.global.f32 	%f45, [%rd41+4];
	ld.global.f32 	%f46, [%rd16+4];
	fma.rn.f32 	%f47, %f45, %f46, %f44;
	ld.global.f32 	%f48, [%rd41+8];
	ld.global.f32 	%f49, [%rd16+8];
	fma.rn.f32 	%f50, %f48, %f49, %f47;
	ld.global.f32 	%f51, [%rd41+12];
	ld.global.f32 	%f52, [%rd16+12];
	fma.rn.f32 	%f53, %f51, %f52, %f50;
	ld.global.f32 	%f54, [%rd41+16];
	ld.global.f32 	%f55, [%rd16+16];
	fma.rn.f32 	%f56, %f54, %f55, %f53;
	ld.global.f32 	%f57, [%rd41+20];
	ld.global.f32 	%f58, [%rd16+20];
	fma.rn.f32 	%f59, %f57, %f58, %f56;
	ld.global.f32 	%f60, [%rd41+24];
	ld.global.f32 	%f61, [%rd16+24];
	fma.rn.f32 	%f62, %f60, %f61, %f59;
	ld.global.f32 	%f63, [%rd41+28];
	ld.global.f32 	%f64, [%rd16+28];
	fma.rn.f32 	%f111, %f63, %f64, %f62;
	add.s32 	%r42, %r42, 16;
	add.s64 	%rd41, %rd41, 64;
	add.s32 	%r41, %r41, 16;
	setp.ne.s32 	%p6, %r42, 0;
	@%p6 bra 	$L__BB1_4;
$L__BB1_5:
	setp.eq.s32 	%p7, %r5, 0;
	@%p7 bra 	$L__BB1_14;
	and.b32  	%r13, %r26, 7;
	setp.lt.u32 	%p8, %r5, 8;
	@%p8 bra 	$L__BB1_8;
	add.s32 	%r35, %r44, %r3;
	mul.wide.u32 	%rd17, %r35, 4;
	add.s64 	%rd18, %rd2, %rd17;
	ld.global.f32 	%f66, [%rd18];
	add.s32 	%r36, %r44, %r4;
	mul.wide.s32 	%rd19, %r36, 4;
	add.s64 	%rd20, %rd1, %rd19;
	ld.global.f32 	%f67, [%rd20];
	fma.rn.f32 	%f68, %f66, %f67, %f111;
	cvt.u64.u32 	%rd21, %r3;
	cvt.u64.u32 	%rd22, %r44;
	add.s64 	%rd23, %rd22, %rd21;
	shl.b64 	%rd24, %rd23, 2;
	add.s64 	%rd25, %rd2, %rd24;
	ld.global.f32 	%f69, [%rd25+4];
	ld.global.f32 	%f70, [%rd20+4];
	fma.rn.f32 	%f71, %f69, %f70, %f68;
	ld.global.f32 	%f72, [%rd25+8];
	ld.global.f32 	%f73, [%rd20+8];
	fma.rn.f32 	%f74, %f72, %f73, %f71;
	ld.global.f32 	%f75, [%rd25+12];
	ld.global.f32 	%f76, [%rd20+12];
	fma.rn.f32 	%f77, %f75, %f76, %f74;
	ld.global.f32 	%f78, [%rd25+16];
	ld.global.f32 	%f79, [%rd20+16];
	fma.rn.f32 	%f80, %f78, %f79, %f77;
	ld.global.f32 	%f81, [%rd25+20];
	ld.global.f32 	%f82, [%rd20+20];
	fma.rn.f32 	%f83, %f81, %f82, %f80;
	ld.global.f32 	%f84, [%rd25+24];
	ld.global.f32 	%f85, [%rd20+24];
	fma.rn.f32 	%f86, %f84, %f85, %f83;
	ld.global.f32 	%f87, [%rd25+28];
	ld.global.f32 	%f88, [%rd20+28];
	fma.rn.f32 	%f111, %f87, %f88, %f86;
	add.s32 	%r44, %r44, 8;
$L__BB1_8:
	setp.eq.s32 	%p9, %r13, 0;
	@%p9 bra 	$L__BB1_14;
	and.b32  	%r16, %r26, 3;
	setp.lt.u32 	%p10, %r13, 4;
	@%p10 bra 	$L__BB1_11;
	add.s32 	%r37, %r44, %r3;
	mul.wide.u32 	%rd26, %r37, 4;
	add.s64 	%rd27, %rd2, %rd26;
	ld.global.f32 	%f90, [%rd27];
	add.s32 	%r38, %r44, %r4;
	mul.wide.s32 	%rd28, %r38, 4;
	add.s64 	%rd29, %rd1, %rd28;
	ld.global.f32 	%f91, [%rd29];
	fma.rn.f32 	%f92, %f90, %f91, %f111;
	cvt.u64.u32 	%rd30, %r3;
	cvt.u64.u32 	%rd31, %r44;
	add.s64 	%rd32, %rd31, %rd30;
	shl.b64 	%rd33, %rd32, 2;
	add.s64 	%rd34, %rd2, %rd33;
	ld.global.f32 	%f93, [%rd34+4];
	ld.global.f32 	%f94, [%rd29+4];
	fma.rn.f32 	%f95, %f93, %f94, %f92;
	ld.global.f32 	%f96, [%rd34+8];
	ld.global.f32 	%f97, [%rd29+8];
	fma.rn.f32 	%f98, %f96, %f97, %f95;
	ld.global.f32 	%f99, [%rd34+12];
	ld.global.f32 	%f100, [%rd29+12];
	fma.rn.f32 	%f111, %f99, %f100, %f98;
	add.s32 	%r44, %r44, 4;
$L__BB1_11:
	setp.eq.s32 	%p11, %r16, 0;
	@%p11 bra 	$L__BB1_14;
	add.s32 	%r47, %r44, %r4;
	add.s32 	%r39, %r44, %r3;
	mul.wide.u32 	%rd35, %r39, 4;
	add.s64 	%rd42, %rd2, %rd35;
	neg.s32 	%r46, %r16;
$L__BB1_13:
	.pragma "nounroll";
	mul.wide.s32 	%rd36, %r47, 4;
	add.s64 	%rd37, %rd1, %rd36;
	ld.global.f32 	%f101, [%rd42];
	ld.global.f32 	%f102, [%rd37];
	fma.rn.f32 	%f111, %f101, %f102, %f111;
	add.s32 	%r47, %r47, 1;
	add.s64 	%rd42, %rd42, 4;
	add.s32 	%r46, %r46, 1;
	setp.ne.s32 	%p12, %r46, 0;
	@%p12 bra 	$L__BB1_13;
$L__BB1_14:
	mad.lo.s32 	%r40, %r25, %r1, %r2;
	cvta.to.global.u64 	%rd38, %rd10;
	mul.wide.s32 	%rd39, %r40, 4;
	add.s64 	%rd40, %rd38, %rd39;
	st.global.f32 	[%rd40], %f111;
$L__BB1_15:
	ret;

}
	// .globl	_Z16transpose_matmulPfS_S_iii
.visible .entry _Z16transpose_matmulPfS_S_iii(
	.param .u64 .ptr .align 1 _Z16transpose_matmulPfS_S_iii_param_0,
	.param .u64 .ptr .align 1 _Z16transpose_matmulPfS_S_iii_param_1,
	.param .u64 .ptr .align 1 _Z16transpose_matmulPfS_S_iii_param_2,
	.param .u32 _Z16transpose_matmulPfS_S_iii_param_3,
	.param .u32 _Z16transpose_matmulPfS_S_iii_param_4,
	.param .u32 _Z16transpose_matmulPfS_S_iii_param_5
)
{
	.reg .pred 	%p<13>;
	.reg .b32 	%r<44>;
	.reg .b32 	%f<68>;
	.reg .b64 	%rd<53>;

	ld.param.u64 	%rd4, [_Z16transpose_matmulPfS_S_iii_param_0];
	ld.param.u64 	%rd5, [_Z16transpose_matmulPfS_S_iii_param_1];
	ld.param.u64 	%rd3, [_Z16transpose_matmulPfS_S_iii_param_2];
	ld.param.u32 	%r20, [_Z16transpose_matmulPfS_S_iii_param_3];
	ld.param.u32 	%r21, [_Z16transpose_matmulPfS_S_iii_param_4];
	ld.param.u32 	%r22, [_Z16transpose_matmulPfS_S_iii_param_5];
	cvta.to.global.u64 	%rd1, %rd5;
	cvta.to.global.u64 	%rd2, %rd4;
	mov.u32 	%r23, %ctaid.y;
	mov.u32 	%r24, %ntid.y;
	mov.u32 	%r25, %tid.y;
	mad.lo.s32 	%r1, %r23, %r24, %r25;
	mov.u32 	%r26, %ctaid.x;
	mov.u32 	%r27, %ntid.x;
	mov.u32 	%r28, %tid.x;
	mad.lo.s32 	%r2, %r26, %r27, %r28;
	setp.ge.s32 	%p1, %r1, %r20;
	setp.ge.s32 	%p2, %r2, %r21;
	or.pred  	%p3, %p1, %p2;
	@%p3 bra 	$L__BB2_14;
	setp.lt.s32 	%p4, %r22, 1;
	mov.f32 	%f67, 0f00000000;
	@%p4 bra 	$L__BB2_13;
	and.b32  	%r3, %r22, 7;
	setp.lt.u32 	%p5, %r22, 8;
	mov.f32 	%f67, 0f00000000;
	mov.b32 	%r42, 0;
	@%p5 bra 	$L__BB2_5;
	and.b32  	%r42, %r22, 2147483640;
	neg.s32 	%r40, %r42;
	shl.b32 	%r6, %r21, 3;
	shl.b32 	%r7, %r20, 3;
	mov.f32 	%f67, 0f00000000;
	mul.wide.s32 	%rd10, %r20, 4;
	mul.wide.s32 	%rd12, %r21, 4;
	mov.u32 	%r38, %r1;
	mov.u32 	%r39, %r2;
$L__BB2_4:
	.pragma "nounroll";
	mul.wide.s32 	%rd6, %r38, 4;
	add.s64 	%rd7, %rd2, %rd6;
	ld.global.f32 	%f17, [%rd7];
	mul.wide.s32 	%rd8, %r39, 4;
	add.s64 	%rd9, %rd1, %rd8;
	ld.global.f32 	%f18, [%rd9];
	fma.rn.f32 	%f19, %f17, %f18, %f67;
	add.s64 	%rd11, %rd7, %rd10;
	ld.global.f32 	%f20, [%rd11];
	add.s64 	%rd13, %rd9, %rd12;
	ld.global.f32 	%f21, [%rd13];
	fma.rn.f32 	%f22, %f20, %f21, %f19;
	add.s64 	%rd14, %rd11, %rd10;
	ld.global.f32 	%f23, [%rd14];
	add.s64 	%rd15, %rd13, %rd12;
	ld.global.f32 	%f24, [%rd15];
	fma.rn.f32 	%f25, %f23, %f24, %f22;
	add.s64 	%rd16, %rd14, %rd10;
	ld.global.f32 	%f26, [%rd16];
	add.s64 	%rd17, %rd15, %rd12;
	ld.global.f32 	%f27, [%rd17];
	fma.rn.f32 	%f28, %f26, %f27, %f25;
	add.s64 	%rd18, %rd16, %rd10;
	ld.global.f32 	%f29, [%rd18];
	add.s64 	%rd19, %rd17, %rd12;
	ld.global.f32 	%f30, [%rd19];
	fma.rn.f32 	%f31, %f29, %f30, %f28;
	add.s64 	%rd20, %rd18, %rd10;
	ld.global.f32 	%f32, [%rd20];
	add.s64 	%rd21, %rd19, %rd12;
	ld.global.f32 	%f33, [%rd21];
	fma.rn.f32 	%f34, %f32, %f33, %f31;
	add.s64 	%rd22, %rd20, %rd10;
	ld.global.f32 	%f35, [%rd22];
	add.s64 	%rd23, %rd21, %rd12;
	ld.global.f32 	%f36, [%rd23];
	fma.rn.f32 	%f37, %f35, %f36, %f34;
	add.s64 	%rd24, %rd22, %rd10;
	ld.global.f32 	%f38, [%rd24];
	add.s64 	%rd25, %rd23, %rd12;
	ld.global.f32 	%f39, [%rd25];
	fma.rn.f32 	%f67, %f38, %f39, %f37;
	add.s32 	%r40, %r40, 8;
	add.s32 	%r39, %r39, %r6;
	add.s32 	%r38, %r38, %r7;
	setp.ne.s32 	%p6, %r40, 0;
	@%p6 bra 	$L__BB2_4;
$L__BB2_5:
	setp.eq.s32 	%p7, %r3, 0;
	@%p7 bra 	$L__BB2_13;
	and.b32  	%r15, %r22, 3;
	setp.lt.u32 	%p8, %r3, 4;
	@%p8 bra 	$L__BB2_8;
	mad.lo.s32 	%r30, %r42, %r20, %r1;
	mul.wide.s32 	%rd26, %r30, 4;
	add.s64 	%rd27, %rd2, %rd26;
	ld.global.f32 	%f41, [%rd27];
	mad.lo.s32 	%r31, %r42, %r21, %r2;
	mul.wide.s32 	%rd28, %r31, 4;
	add.s64 	%rd29, %rd1, %rd28;
	ld.global.f32 	%f42, [%rd29];
	fma.rn.f32 	%f43, %f41, %f42, %f67;
	mul.wide.s32 	%rd30, %r20, 4;
	add.s64 	%rd31, %rd27, %rd30;
	ld.global.f32 	%f44, [%rd31];
	mul.wide.s32 	%rd32, %r21, 4;
	add.s64 	%rd33, %rd29, %rd32;
	ld.global.f32 	%f45, [%rd33];
	fma.rn.f32 	%f46, %f44, %f45, %f43;
	add.s64 	%rd34, %rd31, %rd30;
	ld.global.f32 	%f47, [%rd34];
	add.s64 	%rd35, %rd33, %rd32;
	ld.global.f32 	%f48, [%rd35];
	fma.rn.f32 	%f49, %f47, %f48, %f46;
	add.s64 	%rd36, %rd34, %rd30;
	ld.global.f32 	%f50, [%rd36];
	add.s64 	%rd37, %rd35, %rd32;
	ld.global.f32 	%f51, [%rd37];
	fma.rn.f32 	%f67, %f50, %f51, %f49;
	add.s32 	%r42, %r42, 4;
$L__BB2_8:
	setp.eq.s32 	%p9, %r15, 0;
	@%p9 bra 	$L__BB2_13;
	setp.eq.s32 	%p10, %r15, 1;
	@%p10 bra 	$L__BB2_11;
	mad.lo.s32 	%r32, %r42, %r20, %r1;
	mul.wide.s32 	%rd38, %r32, 4;
	add.s64 	%rd39, %rd2, %rd38;
	ld.global.f32 	%f53, [%rd39];
	mad.lo.s32 	%r33, %r42, %r21, %r2;
	mul.wide.s32 	%rd40, %r33, 4;
	add.s64 	%rd41, %rd1, %rd40;
	ld.global.f32 	%f54, [%rd41];
	fma.rn.f32 	%f55, %f53, %f54, %f67;
	mul.wide.s32 	%rd42, %r20, 4;
	add.s64 	%rd43, %rd39, %rd42;
	ld.global.f32 	%f56, [%rd43];
	mul.wide.s32 	%rd44, %r21, 4;
	add.s64 	%rd45, %rd41, %rd44;
	ld.global.f32 	%f57, [%rd45];
	fma.rn.f32 	%f67, %f56, %f57, %f55;
	add.s32 	%r42, %r42, 2;
$L__BB2_11:
	and.b32  	%r34, %r22, 1;
	setp.eq.b32 	%p11, %r34, 1;
	not.pred 	%p12, %p11;
	@%p12 bra 	$L__BB2_13;
	mad.lo.s32 	%r35, %r42, %r20, %r1;
	mul.wide.s32 	%rd46, %r35, 4;
	add.s64 	%rd47, %rd2, %rd46;
	ld.global.f32 	%f58, [%rd47];
	mad.lo.s32 	%r36, %r42, %r21, %r2;
	mul.wide.s32 	%rd48, %r36, 4;
	add.s64 	%rd49, %rd1, %rd48;
	ld.global.f32 	%f59, [%rd49];
	fma.rn.f32 	%f67, %f58, %f59, %f67;
$L__BB2_13:
	mad.lo.s32 	%r37, %r21, %r1, %r2;
	cvta.to.global.u64 	%rd50, %rd3;
	mul.wide.s32 	%rd51, %r37, 4;
	add.s64 	%rd52, %rd50, %rd51;
	st.global.f32 	[%rd52], %f67;
$L__BB2_14:
	ret;

}
	// .globl	_Z11relu_kernelPfS_m
.visible .entry _Z11relu_kernelPfS_m(
	.param .u64 .ptr .align 1 _Z11relu_kernelPfS_m_param_0,
	.param .u64 .ptr .align 1 _Z11relu_kernelPfS_m_param_1,
	.param .u64 _Z11relu_kernelPfS_m_param_2
)
{
	.reg .pred 	%p<2>;
	.reg .b32 	%r<5>;
	.reg .b32 	%f<3>;
	.reg .b64 	%rd<10>;

	ld.param.u64 	%rd2, [_Z11relu_kernelPfS_m_param_0];
	ld.param.u64 	%rd3, [_Z11relu_kernelPfS_m_param_1];
	ld.param.u64 	%rd4, [_Z11relu_kernelPfS_m_param_2];
	mov.u32 	%r1, %ctaid.x;
	mov.u32 	%r2, %ntid.x;
	mov.u32 	%r3, %tid.x;
	mad.lo.s32 	%r4, %r1, %r2, %r3;
	cvt.s64.s32 	%rd1, %r4;
	setp.le.u64 	%p1, %rd4, %rd1;
	@%p1 bra 	$L__BB3_2;
	cvta.to.global.u64 	%rd5, %rd2;
	cvta.to.global.u64 	%rd6, %rd3;
	shl.b64 	%rd7, %rd1, 2;
	add.s64 	%rd8, %rd6, %rd7;
	ld.global.f32 	%f1, [%rd8];
	max.f32 	%f2, %f1, 0f00000000;
	add.s64 	%rd9, %rd5, %rd7;
	st.global.f32 	[%rd9], %f2;
$L__BB3_2:
	ret;

}
	// .globl	_Z20relu_backward_kernelPfS_S_m
.visible .entry _Z20relu_backward_kernelPfS_S_m(
	.param .u64 .ptr .align 1 _Z20relu_backward_kernelPfS_S_m_param_0,
	.param .u64 .ptr .align 1 _Z20relu_backward_kernelPfS_S_m_param_1,
	.param .u64 .ptr .align 1 _Z20relu_backward_kernelPfS_S_m_param_2,
	.param .u64 _Z20relu_backward_kernelPfS_S_m_param_3
)
{
	.reg .pred 	%p<3>;
	.reg .b32 	%r<5>;
	.reg .b32 	%f<6>;
	.reg .b64 	%rd<15>;

	ld.param.u64 	%rd2, [_Z20relu_backward_kernelPfS_S_m_param_0];
	ld.param.u64 	%rd3, [_Z20relu_backward_kernelPfS_S_m_param_1];
	ld.param.u64 	%rd4, [_Z20relu_backward_kernelPfS_S_m_param_2];
	ld.param.u64 	%rd5, [_Z20relu_backward_kernelPfS_S_m_param_3];
	mov.u32 	%r1, %ctaid.x;
	mov.u32 	%r2, %ntid.x;
	mov.u32 	%r3, %tid.x;
	mad.lo.s32 	%r4, %r1, %r2, %r3;
	cvt.s64.s32 	%rd1, %r4;
	setp.le.u64 	%p1, %rd5, %rd1;
	@%p1 bra 	$L__BB4_4;
	cvta.to.global.u64 	%rd6, %rd4;
	shl.b64 	%rd7, %rd1, 2;
	add.s64 	%rd8, %rd6, %rd7;
	ld.global.f32 	%f4, [%rd8];
	setp.leu.f32 	%p2, %f4, 0f00000000;
	mov.f32 	%f5, 0f00000000;
	@%p2 bra 	$L__BB4_3;
	cvta.to.global.u64 	%rd9, %rd3;
	add.s64 	%rd11, %rd9, %rd7;
	ld.global.f32 	%f5, [%rd11];
$L__BB4_3:
	cvta.to.global.u64 	%rd12, %rd2;
	add.s64 	%rd14, %rd12, %rd7;
	st.global.f32 	[%rd14], %f5;
$L__BB4_4:
	ret;

}
	// .globl	_Z17logsoftmax_kernelPfS_iiii
.visible .entry _Z17logsoftmax_kernelPfS_iiii(
	.param .u64 .ptr .align 1 _Z17logsoftmax_kernelPfS_iiii_param_0,
	.param .u64 .ptr .align 1 _Z17logsoftmax_kernelPfS_iiii_param_1,
	.param .u32 _Z17logsoftmax_kernelPfS_iiii_param_2,
	.param .u32 _Z17logsoftmax_kernelPfS_iiii_param_3,
	.param .u32 _Z17logsoftmax_kernelPfS_iiii_param_4,
	.param .u32 _Z17logsoftmax_kernelPfS_iiii_param_5
)
{
	.reg .pred 	%p<32>;
	.reg .b32 	%r<132>;
	.reg .b32 	%f<401>;
	.reg .b64 	%rd<128>;

	ld.param.u64 	%rd3, [_Z17logsoftmax_kernelPfS_iiii_param_0];
	ld.param.u64 	%rd4, [_Z17logsoftmax_kernelPfS_iiii_param_1];
	ld.param.u32 	%r64, [_Z17logsoftmax_kernelPfS_iiii_param_2];
	ld.param.u32 	%r61, [_Z17logsoftmax_kernelPfS_iiii_param_3];
	ld.param.u32 	%r62, [_Z17logsoftmax_kernelPfS_iiii_param_4];
	ld.param.u32 	%r63, [_Z17logsoftmax_kernelPfS_iiii_param_5];
	cvta.to.global.u64 	%rd1, %rd3;
	cvta.to.global.u64 	%rd2, %rd4;
	mov.u32 	%r65, %ctaid.x;
	mov.u32 	%r66, %ntid.x;
	mov.u32 	%r67, %tid.x;
	mad.lo.s32 	%r1, %r65, %r66, %r67;
	setp.ge.s32 	%p1, %r1, %r64;
	@%p1 bra 	$L__BB5_39;
	setp.lt.s32 	%p2, %r61, 1;
	mov.f32 	%f391, 0fFF800000;
	@%p2 bra 	$L__BB5_14;
	mul.lo.s32 	%r2, %r62, %r1;
	and.b32  	%r3, %r61, 15;
	setp.lt.u32 	%p3, %r61, 16;
	mov.f32 	%f391, 0fFF800000;
	mov.b32 	%r113, 0;
	@%p3 bra 	$L__BB5_5;
	and.b32  	%r113, %r61, 2147483632;
	neg.s32 	%r119, %r113;
	shl.b32 	%r6, %r63, 4;
	mov.f32 	%f391, 0fFF800000;
	mul.wide.s32 	%rd7, %r63, 4;
	mov.u32 	%r118, %r2;
$L__BB5_4:
	.pragma "nounroll";
	mul.wide.s32 	%rd5, %r118, 4;
	add.s64 	%rd6, %rd2, %rd5;
	ld.global.f32 	%f31, [%rd6];
	max.f32 	%f32, %f391, %f31;
	add.s64 	%rd8, %rd6, %rd7;
	ld.global.f32 	%f33, [%rd8];
	max.f32 	%f34, %f32, %f33;
	add.s64 	%rd9, %rd8, %rd7;
	ld.global.f32 	%f35, [%rd9];
	max.f32 	%f36, %f34, %f35;
	add.s64 	%rd10, %rd9, %rd7;
	ld.global.f32 	%f37, [%rd10];
	max.f32 	%f38, %f36, %f37;
	add.s64 	%rd11, %rd10, %rd7;
	ld.global.f32 	%f39, [%rd11];
	max.f32 	%f40, %f38, %f39;
	add.s64 	%rd12, %rd11, %rd7;
	ld.global.f32 	%f41, [%rd12];
	max.f32 	%f42, %f40, %f41;
	add.s64 	%rd13, %rd12, %rd7;
	ld.global.f32 	%f43, [%rd13];
	max.f32 	%f44, %f42, %f43;
	add.s64 	%rd14, %rd13, %rd7;
	ld.global.f32 	%f45, [%rd14];
	max.f32 	%f46, %f44, %f45;
	add.s64 	%rd15, %rd14, %rd7;
	ld.global.f32 	%f47, [%rd15];
	max.f32 	%f48, %f46, %f47;
	add.s64 	%rd16, %rd15, %rd7;
	ld.global.f32 	%f49, [%rd16];
	max.f32 	%f50, %f48, %f49;
	add.s64 	%rd17, %rd16, %rd7;
	ld.global.f32 	%f51, [%rd17];
	max.f32 	%f52, %f50, %f51;
	add.s64 	%rd18, %rd17, %rd7;
	ld.global.f32 	%f53, [%rd18];
	max.f32 	%f54, %f52, %f53;
	add.s64 	%rd19, %rd18, %rd7;
	ld.global.f32 	%f55, [%rd19];
	max.f32 	%f56, %f54, %f55;
	add.s64 	%rd20, %rd19, %rd7;
	ld.global.f32 	%f57, [%rd20];
	max.f32 	%f58, %f56, %f57;
	add.s64 	%rd21, %rd20, %rd7;
	ld.global.f32 	%f59, [%rd21];
	max.f32 	%f60, %f58, %f59;
	add.s64 	%rd22, %rd21, %rd7;
	ld.global.f32 	%f61, [%rd22];
	max.f32 	%f391, %f60, %f61;
	add.s32 	%r119, %r119, 16;
	add.s32 	%r118, %r118, %r6;
	setp.eq.s32 	%p4, %r119, 0;
	@%p4 bra 	$L__BB5_5;
	bra.uni 	$L__BB5_4;
$L__BB5_5:
	setp.eq.s32 	%p5, %r3, 0;
	@%p5 bra 	$L__BB5_14;
	and.b32  	%r8, %r61, 7;
	setp.lt.u32 	%p6, %r3, 8;
	@%p6 bra 	$L__BB5_8;
	mad.lo.s32 	%r69, %r113, %r63, %r2;
	mul.wide.s32 	%rd23, %r69, 4;
	add.s64 	%rd24, %rd2, %rd23;
	ld.global.f32 	%f63, [%rd24];
	max.f32 	%f64, %f391, %f63;
	mul.wide.s32 	%rd25, %r63, 4;
	add.s64 	%rd26, %rd24, %rd25;
	ld.global.f32 	%f65, [%rd26];
	max.f32 	%f66, %f64, %f65;
	add.s64 	%rd27, %rd26, %rd25;
	ld.global.f32 	%f67, [%rd27];
	max.f32 	%f68, %f66, %f67;
	add.s64 	%rd28, %rd27, %rd25;
	ld.global.f32 	%f69, [%rd28];
	max.f32 	%f70, %f68, %f69;
	add.s64 	%rd29, %rd28, %rd25;
	ld.global.f32 	%f71, [%rd29];
	max.f32 	%f72, %f70, %f71;
	add.s64 	%rd30, %rd29, %rd25;
	ld.global.f32 	%f73, [%rd30];
	max.f32 	%f74, %f72, %f73;
	add.s64 	%rd31, %rd30, %rd25;
	ld.global.f32 	%f75, [%rd31];
	max.f32 	%f76, %f74, %f75;
	add.s64 	%rd32, %rd31, %rd25;
	ld.global.f32 	%f77, [%rd32];
	max.f32 	%f391, %f76, %f77;
	add.s32 	%r113, %r113, 8;
$L__BB5_8:
	setp.eq.s32 	%p7, %r8, 0;
	@%p7 bra 	$L__BB5_14;
	and.b32  	%r11, %r61, 3;
	setp.lt.u32 	%p8, %r8, 4;
	@%p8 bra 	$L__BB5_11;
	mad.lo.s32 	%r70, %r113, %r63, %r2;
	mul.wide.s32 	%rd33, %r70, 4;
	add.s64 	%rd34, %rd2, %rd33;
	ld.global.f32 	%f79, [%rd34];
	max.f32 	%f80, %f391, %f79;
	mul.wide.s32 	%rd35, %r63, 4;
	add.s64 	%rd36, %rd34, %rd35;
	ld.global.f32 	%f81, [%rd36];
	max.f32 	%f82, %f80, %f81;
	add.s64 	%rd37, %rd36, %rd35;
	ld.global.f32 	%f83, [%rd37];
	max.f32 	%f84, %f82, %f83;
	add.s64 	%rd38, %rd37, %rd35;
	ld.global.f32 	%f85, [%rd38];
	max.f32 	%f391, %f84, %f85;
	add.s32 	%r113, %r113, 4;
$L__BB5_11:
	setp.eq.s32 	%p9, %r11, 0;
	@%p9 bra 	$L__BB5_14;
	mad.lo.s32 	%r117, %r113, %r63, %r2;
	neg.s32 	%r116, %r11;
$L__BB5_13:
	.pragma "nounroll";
	mul.wide.s32 	%rd39, %r117, 4;
	add.s64 	%rd40, %rd2, %rd39;
	ld.global.f32 	%f86, [%rd40];
	max.f32 	%f391, %f391, %f86;
	add.s32 	%r117, %r117, %r63;
	add.s32 	%r116, %r116, 1;
	setp.ne.s32 	%p10, %r116, 0;
	@%p10 bra 	$L__BB5_13;
$L__BB5_14:
	setp.lt.s32 	%p11, %r61, 1;
	mov.f32 	%f399, 0f00000000;
	@%p11 bra 	$L__BB5_26;
	mul.lo.s32 	%r20, %r62, %r1;
	and.b32  	%r21, %r61, 7;
	setp.lt.u32 	%p12, %r61, 8;
	mov.f32 	%f399, 0f00000000;
	mov.b32 	%r120, 0;
	@%p12 bra 	$L__BB5_18;
	and.b32  	%r120, %r61, 2147483640;
	neg.s32 	%r124, %r120;
	shl.b32 	%r24, %r63, 3;
	mov.f32 	%f399, 0f00000000;
	mul.wide.s32 	%rd43, %r63, 4;
	mov.u32 	%r123, %r20;
$L__BB5_17:
	.pragma "nounroll";
	mul.wide.s32 	%rd41, %r123, 4;
	add.s64 	%rd42, %rd2, %rd41;
	ld.global.f32 	%f91, [%rd42];
	sub.f32 	%f92, %f91, %f391;
	fma.rn.f32 	%f93, %f92, 0f3BBB989D, 0f3F000000;
	cvt.sat.f32.f32 	%f94, %f93;
	mov.f32 	%f95, 0f4B400001;
	mov.f32 	%f96, 0f437C0000;
	fma.rm.f32 	%f97, %f94, %f96, %f95;
	add.f32 	%f98, %f97, 0fCB40007F;
	neg.f32 	%f99, %f98;
	fma.rn.f32 	%f100, %f92, 0f3FB8AA3B, %f99;
	fma.rn.f32 	%f101, %f92, 0f32A57060, %f100;
	mov.b32 	%r72, %f97;
	shl.b32 	%r73, %r72, 23;
	mov.b32 	%f102, %r73;
	ex2.approx.ftz.f32 	%f103, %f101;
	fma.rn.f32 	%f104, %f103, %f102, %f399;
	add.s64 	%rd44, %rd42, %rd43;
	ld.global.f32 	%f105, [%rd44];
	sub.f32 	%f106, %f105, %f391;
	fma.rn.f32 	%f107, %f106, 0f3BBB989D, 0f3F000000;
	cvt.sat.f32.f32 	%f108, %f107;
	fma.rm.f32 	%f109, %f108, %f96, %f95;
	add.f32 	%f110, %f109, 0fCB40007F;
	neg.f32 	%f111, %f110;
	fma.rn.f32 	%f112, %f106, 0f3FB8AA3B, %f111;
	fma.rn.f32 	%f113, %f106, 0f32A57060, %f112;
	mov.b32 	%r74, %f109;
	shl.b32 	%r75, %r74, 23;
	mov.b32 	%f114, %r75;
	ex2.approx.ftz.f32 	%f115, %f113;
	fma.rn.f32 	%f116, %f115, %f114, %f104;
	add.s64 	%rd45, %rd44, %rd43;
	ld.global.f32 	%f117, [%rd45];
	sub.f32 	%f118, %f117, %f391;
	fma.rn.f32 	%f119, %f118, 0f3BBB989D, 0f3F000000;
	cvt.sat.f32.f32 	%f120, %f119;
	fma.rm.f32 	%f121, %f120, %f96, %f95;
	add.f32 	%f122, %f121, 0fCB40007F;
	neg.f32 	%f123, %f122;
	fma.rn.f32 	%f124, %f118, 0f3FB8AA3B, %f123;
	fma.rn.f32 	%f125, %f118, 0f32A57060, %f124;
	mov.b32 	%r76, %f121;
	shl.b32 	%r77, %r76, 23;
	mov.b32 	%f126, %r77;
	ex2.approx.ftz.f32 	%f127, %f125;
	fma.rn.f32 	%f128, %f127, %f126, %f116;
	add.s64 	%rd46, %rd45, %rd43;
	ld.global.f32 	%f129, [%rd46];
	sub.f32 	%f130, %f129, %f391;
	fma.rn.f32 	%f131, %f130, 0f3BBB989D, 0f3F000000;
	cvt.sat.f32.f32 	%f132, %f131;
	fma.rm.f32 	%f133, %f132, %f96, %f95;
	add.f32 	%f134, %f133, 0fCB40007F;
	neg.f32 	%f135, %f134;
	fma.rn.f32 	%f136, %f130, 0f3FB8AA3B, %f135;
	fma.rn.f32 	%f137, %f130, 0f32A57060, %f136;
	mov.b32 	%r78, %f133;
	shl.b32 	%r79, %r78, 23;
	mov.b32 	%f138, %r79;
	ex2.approx.ftz.f32 	%f139, %f137;
	fma.rn.f32 	%f140, %f139, %f138, %f128;
	add.s64 	%rd47, %rd46, %rd43;
	ld.global.f32 	%f141, [%rd47];
	sub.f32 	%f142, %f141, %f391;
	fma.rn.f32 	%f143, %f142, 0f3BBB989D, 0f3F000000;
	cvt.sat.f32.f32 	%f144, %f143;
	fma.rm.f32 	%f145, %f144, %f96, %f95;
	add.f32 	%f146, %f145, 0fCB40007F;
	neg.f32 	%f147, %f146;
	fma.rn.f32 	%f148, %f142, 0f3FB8AA3B, %f147;
	fma.rn.f32 	%f149, %f142, 0f32A57060, %f148;
	mov.b32 	%r80, %f145;
	shl.b32 	%r81, %r80, 23;
	mov.b32 	%f150, %r81;
	ex2.approx.ftz.f32 	%f151, %f149;
	fma.rn.f32 	%f152, %f151, %f150, %f140;
	add.s64 	%rd48, %rd47, %rd43;
	ld.global.f32 	%f153, [%rd48];
	sub.f32 	%f154, %f153, %f391;
	fma.rn.f32 	%f155, %f154, 0f3BBB989D, 0f3F000000;
	cvt.sat.f32.f32 	%f156, %f155;
	fma.rm.f32 	%f157, %f156, %f96, %f95;
	add.f32 	%f158, %f157, 0fCB40007F;
	neg.f32 	%f159, %f158;
	fma.rn.f32 	%f160, %f154, 0f3FB8AA3B, %f159;
	fma.rn.f32 	%f161, %f154, 0f32A57060, %f160;
	mov.b32 	%r82, %f157;
	shl.b32 	%r83, %r82, 23;
	mov.b32 	%f162, %r83;
	ex2.approx.ftz.f32 	%f163, %f161;
	fma.rn.f32 	%f164, %f163, %f162, %f152;
	add.s64 	%rd49, %rd48, %rd43;
	ld.global.f32 	%f165, [%rd49];
	sub.f32 	%f166, %f165, %f391;
	fma.rn.f32 	%f167, %f166, 0f3BBB989D, 0f3F000000;
	cvt.sat.f32.f32 	%f168, %f167;
	fma.rm.f32 	%f169, %f168, %f96, %f95;
	add.f32 	%f170, %f169, 0fCB40007F;
	neg.f32 	%f171, %f170;
	fma.rn.f32 	%f172, %f166, 0f3FB8AA3B, %f171;
	fma.rn.f32 	%f173, %f166, 0f32A57060, %f172;
	mov.b32 	%r84, %f169;
	shl.b32 	%r85, %r84, 23;
	mov.b32 	%f174, %r85;
	ex2.approx.ftz.f32 	%f175, %f173;
	fma.rn.f32 	%f176, %f175, %f174, %f164;
	add.s64 	%rd50, %rd49, %rd43;
	ld.global.f32 	%f177, [%rd50];
	sub.f32 	%f178, %f177, %f391;
	fma.rn.f32 	%f179, %f178, 0f3BBB989D, 0f3F000000;
	cvt.sat.f32.f32 	%f180, %f179;
	fma.rm.f32 	%f181, %f180, %f96, %f95;
	add.f32 	%f182, %f181, 0fCB40007F;
	neg.f32 	%f183, %f182;
	fma.rn.f32 	%f184, %f178, 0f3FB8AA3B, %f183;
	fma.rn.f32 	%f185, %f178, 0f32A57060, %f184;
	mov.b32 	%r86, %f181;
	shl.b32 	%r87, %r86, 23;
	mov.b32 	%f186, %r87;
	ex2.approx.ftz.f32 	%f187, %f185;
	fma.rn.f32 	%f399, %f187, %f186, %f176;
	add.s32 	%r124, %r124, 8;
	add.s32 	%r123, %r123, %r24;
	setp.eq.s32 	%p13, %r124, 0;
	@%p13 bra 	$L__BB5_18;
	bra.uni 	$L__BB5_17;
$L__BB5_18:
	setp.eq.s32 	%p14, %r21, 0;
	@%p14 bra 	$L__BB5_26;
	and.b32  	%r30, %r61, 3;
	setp.lt.u32 	%p15, %r21, 4;
	@%p15 bra 	$L__BB5_21;
	mad.lo.s32 	%r88, %r120, %r63, %r20;
	mul.wide.s32 	%rd51, %r88, 4;
	add.s64 	%rd52, %rd2, %rd51;
	ld.global.f32 	%f189, [%rd52];
	sub.f32 	%f190, %f189, %f391;
	fma.rn.f32 	%f191, %f190, 0f3BBB989D, 0f3F000000;
	cvt.sat.f32.f32 	%f192, %f191;
	mov.f32 	%f193, 0f4B400001;
	mov.f32 	%f194, 0f437C0000;
	fma.rm.f32 	%f195, %f192, %f194, %f193;
	add.f32 	%f196, %f195, 0fCB40007F;
	neg.f32 	%f197, %f196;
	fma.rn.f32 	%f198, %f190, 0f3FB8AA3B, %f197;
	fma.rn.f32 	%f199, %f190, 0f32A57060, %f198;
	mov.b32 	%r89, %f195;
	shl.b32 	%r90, %r89, 23;
	mov.b32 	%f200, %r90;
	ex2.approx.ftz.f32 	%f201, %f199;
	fma.rn.f32 	%f202, %f201, %f200, %f399;
	mul.wide.s32 	%rd53, %r63, 4;
	add.s64 	%rd54, %rd52, %rd53;
	ld.global.f32 	%f203, [%rd54];
	sub.f32 	%f204, %f203, %f391;
	fma.rn.f32 	%f205, %f204, 0f3BBB989D, 0f3F000000;
	cvt.sat.f32.f32 	%f206, %f205;
	fma.rm.f32 	%f207, %f206, %f194, %f193;
	add.f32 	%f208, %f207, 0fCB40007F;
	neg.f32 	%f209, %f208;
	fma.rn.f32 	%f210, %f204, 0f3FB8AA3B, %f209;
	fma.rn.f32 	%f211, %f204, 0f32A57060, %f210;
	mov.b32 	%r91, %f207;
	shl.b32 	%r92, %r91, 23;
	mov.b32 	%f212, %r92;
	ex2.approx.ftz.f32 	%f213, %f211;
	fma.rn.f32 	%f214, %f213, %f212, %f202;
	add.s64 	%rd55, %rd54, %rd53;
	ld.global.f32 	%f215, [%rd55];
	sub.f32 	%f216, %f215, %f391;
	fma.rn.f32 	%f217, %f216, 0f3BBB989D, 0f3F000000;
	cvt.sat.f32.f32 	%f218, %f217;
	fma.rm.f32 	%f219, %f218, %f194, %f193;
	add.f32 	%f220, %f219, 0fCB40007F;
	neg.f32 	%f221, %f220;
	fma.rn.f32 	%f222, %f216, 0f3FB8AA3B, %f221;
	fma.rn.f32 	%f223, %f216, 0f32A57060, %f222;
	mov.b32 	%r93, %f219;
	shl.b32 	%r94, %r93, 23;
	mov.b32 	%f224, %r94;
	ex2.approx.ftz.f32 	%f225, %f223;
	fma.rn.f32 	%f226, %f225, %f224, %f214;
	add.s64 	%rd56, %rd55, %rd53;
	ld.global.f32 	%f227, [%rd56];
	sub.f32 	%f228, %f227, %f391;
	fma.rn.f32 	%f229, %f228, 0f3BBB989D, 0f3F000000;
	cvt.sat.f32.f32 	%f230, %f229;
	fma.rm.f32 	%f231, %f230, %f194, %f193;
	add.f32 	%f232, %f231, 0fCB40007F;
	neg.f32 	%f233, %f232;
	fma.rn.f32 	%f234, %f228, 0f3FB8AA3B, %f233;
	fma.rn.f32 	%f235, %f228, 0f32A57060, %f234;
	mov.b32 	%r95, %f231;
	shl.b32 	%r96, %r95, 23;
	mov.b32 	%f236, %r96;
	ex2.approx.ftz.f32 	%f237, %f235;
	fma.rn.f32 	%f399, %f237, %f236, %f226;
	add.s32 	%r120, %r120, 4;
$L__BB5_21:
	setp.eq.s32 	%p16, %r30, 0;
	@%p16 bra 	$L__BB5_26;
	setp.eq.s32 	%p17, %r30, 1;
	@%p17 bra 	$L__BB5_24;
	mad.lo.s32 	%r97, %r120, %r63, %r20;
	mul.wide.s32 	%rd57, %r97, 4;
	add.s64 	%rd58, %rd2, %rd57;
	ld.global.f32 	%f239, [%rd58];
	sub.f32 	%f240, %f239, %f391;
	fma.rn.f32 	%f241, %f240, 0f3BBB989D, 0f3F000000;
	cvt.sat.f32.f32 	%f242, %f241;
	mov.f32 	%f243, 0f4B400001;
	mov.f32 	%f244, 0f437C0000;
	fma.rm.f32 	%f245, %f242, %f244, %f243;
	add.f32 	%f246, %f245, 0fCB40007F;
	neg.f32 	%f247, %f246;
	fma.rn.f32 	%f248, %f240, 0f3FB8AA3B, %f247;
	fma.rn.f32 	%f249, %f240, 0f32A57060, %f248;
	mov.b32 	%r98, %f245;
	shl.b32 	%r99, %r98, 23;
	mov.b32 	%f250, %r99;
	ex2.approx.ftz.f32 	%f251, %f249;
	fma.rn.f32 	%f252, %f251, %f250, %f399;
	mul.wide.s32 	%rd59, %r63, 4;
	add.s64 	%rd60, %rd58, %rd59;
	ld.global.f32 	%f253, [%rd60];
	sub.f32 	%f254, %f253, %f391;
	fma.rn.f32 	%f255, %f254, 0f3BBB989D, 0f3F000000;
	cvt.sat.f32.f32 	%f256, %f255;
	fma.rm.f32 	%f257, %f256, %f244, %f243;
	add.f32 	%f258, %f257, 0fCB40007F;
	neg.f32 	%f259, %f258;
	fma.rn.f32 	%f260, %f254, 0f3FB8AA3B, %f259;
	fma.rn.f32 	%f261, %f254, 0f32A57060, %f260;
	mov.b32 	%r100, %f257;
	shl.b32 	%r101, %r100, 23;
	mov.b32 	%f262, %r101;
	ex2.approx.ftz.f32 	%f263, %f261;
	fma.rn.f32 	%f399, %f263, %f262, %f252;
	add.s32 	%r120, %r120, 2;
$L__BB5_24:
	and.b32  	%r102, %r61, 1;
	setp.eq.b32 	%p18, %r102, 1;
	not.pred 	%p19, %p18;
	@%p19 bra 	$L__BB5_26;
	mad.lo.s32 	%r103, %r120, %r63, %r20;
	mul.wide.s32 	%rd61, %r103, 4;
	add.s64 	%rd62, %rd2, %rd61;
	ld.global.f32 	%f264, [%rd62];
	sub.f32 	%f265, %f264, %f391;
	fma.rn.f32 	%f266, %f265, 0f3BBB989D, 0f3F000000;
	cvt.sat.f32.f32 	%f267, %f266;
	mov.f32 	%f268, 0f4B400001;
	mov.f32 	%f269, 0f437C0000;
	fma.rm.f32 	%f270, %f267, %f269, %f268;
	add.f32 	%f271, %f270, 0fCB40007F;
	neg.f32 	%f272, %f271;
	fma.rn.f32 	%f273, %f265, 0f3FB8AA3B, %f272;
	fma.rn.f32 	%f274, %f265, 0f32A57060, %f273;
	mov.b32 	%r104, %f270;
	shl.b32 	%r105, %r104, 23;
	mov.b32 	%f275, %r105;
	ex2.approx.ftz.f32 	%f276, %f274;
	fma.rn.f32 	%f399, %f276, %f275, %f399;
$L__BB5_26:
	setp.lt.s32 	%p20, %r61, 1;
	@%p20 bra 	$L__BB5_39;
	mul.lo.s32 	%r35, %r62, %r1;
	setp.lt.f32 	%p21, %f399, 0f00800000;
	mul.f32 	%f277, %f399, 0f4B000000;
	selp.f32 	%f278, %f277, %f399, %p21;
	selp.f32 	%f279, 0fC1B80000, 0f00000000, %p21;
	mov.b32 	%r107, %f278;
	add.s32 	%r108, %r107, -1059760811;
	and.b32  	%r109, %r108, -8388608;
	sub.s32 	%r110, %r107, %r109;
	mov.b32 	%f280, %r110;
	cvt.rn.f32.s32 	%f281, %r109;
	fma.rn.f32 	%f282, %f281, 0f34000000, %f279;
	add.f32 	%f283, %f280, 0fBF800000;
	fma.rn.f32 	%f284, %f283, 0fBE055027, 0f3E1039F6;
	fma.rn.f32 	%f285, %f284, %f283, 0fBDF8CDCC;
	fma.rn.f32 	%f286, %f285, %f283, 0f3E0F2955;
	fma.rn.f32 	%f287, %f286, %f283, 0fBE2AD8B9;
	fma.rn.f32 	%f288, %f287, %f283, 0f3E4CED0B;
	fma.rn.f32 	%f289, %f288, %f283, 0fBE7FFF22;
	fma.rn.f32 	%f290, %f289, %f283, 0f3EAAAA78;
	fma.rn.f32 	%f291, %f290, %f283, 0fBF000000;
	mul.f32 	%f292, %f283, %f291;
	fma.rn.f32 	%f293, %f292, %f283, %f283;
	fma.rn.f32 	%f294, %f282, 0f3F317218, %f293;
	setp.gt.u32 	%p22, %r107, 2139095039;
	fma.rn.f32 	%f295, %f278, 0f7F800000, 0f7F800000;
	selp.f32 	%f296, %f295, %f294, %p22;
	setp.eq.f32 	%p23, %f278, 0f00000000;
	selp.f32 	%f24, 0fFF800000, %f296, %p23;
	and.b32  	%r36, %r61, 15;
	setp.lt.u32 	%p24, %r61, 16;
	mov.b32 	%r127, 0;
	@%p24 bra 	$L__BB5_30;
	and.b32  	%r127, %r61, 2147483632;
	neg.s32 	%r126, %r127;
	shl.b32 	%r39, %r63, 4;
	mul.wide.s32 	%rd66, %r63, 4;
	mov.u32 	%r125, %r35;
$L__BB5_29:
	.pragma "nounroll";
	mul.wide.s32 	%rd63, %r125, 4;
	add.s64 	%rd64, %rd2, %rd63;
	ld.global.f32 	%f297, [%rd64];
	sub.f32 	%f298, %f297, %f391;
	sub.f32 	%f299, %f298, %f24;
	add.s64 	%rd65, %rd1, %rd63;
	st.global.f32 	[%rd65], %f299;
	add.s64 	%rd67, %rd64, %rd66;
	ld.global.f32 	%f300, [%rd67];
	sub.f32 	%f301, %f300, %f391;
	sub.f32 	%f302, %f301, %f24;
	add.s64 	%rd68, %rd65, %rd66;
	st.global.f32 	[%rd68], %f302;
	add.s64 	%rd69, %rd67, %rd66;
	ld.global.f32 	%f303, [%rd69];
	sub.f32 	%f304, %f303, %f391;
	sub.f32 	%f305, %f304, %f24;
	add.s64 	%rd70, %rd68, %rd66;
	st.global.f32 	[%rd70], %f305;
	add.s64 	%rd71, %rd69, %rd66;
	ld.global.f32 	%f306, [%rd71];
	sub.f32 	%f307, %f306, %f391;
	sub.f32 	%f308, %f307, %f24;
	add.s64 	%rd72, %rd70, %rd66;
	st.global.f32 	[%rd72], %f308;
	add.s64 	%rd73, %rd71, %rd66;
	ld.global.f32 	%f309, [%rd73];
	sub.f32 	%f310, %f309, %f391;
	sub.f32 	%f311, %f310, %f24;
	add.s64 	%rd74, %rd72, %rd66;
	st.global.f32 	[%rd74], %f311;
	add.s64 	%rd75, %rd73, %rd66;
	ld.global.f32 	%f312, [%rd75];
	sub.f32 	%f313, %f312, %f391;
	sub.f32 	%f314, %f313, %f24;
	add.s64 	%rd76, %rd74, %rd66;
	st.global.f32 	[%rd76], %f314;
	add.s64 	%rd77, %rd75, %rd66;
	ld.global.f32 	%f315, [%rd77];
	sub.f32 	%f316, %f315, %f391;
	sub.f32 	%f317, %f316, %f24;
	add.s64 	%rd78, %rd76, %rd66;
	st.global.f32 	[%rd78], %f317;
	add.s64 	%rd79, %rd77, %rd66;
	ld.global.f32 	%f318, [%rd79];
	sub.f32 	%f319, %f318, %f391;
	sub.f32 	%f320, %f319, %f24;
	add.s64 	%rd80, %rd78, %rd66;
	st.global.f32 	[%rd80], %f320;
	add.s64 	%rd81, %rd79, %rd66;
	ld.global.f32 	%f321, [%rd81];
	sub.f32 	%f322, %f321, %f391;
	sub.f32 	%f323, %f322, %f24;
	add.s64 	%rd82, %rd80, %rd66;
	st.global.f32 	[%rd82], %f323;
	add.s64 	%rd83, %rd81, %rd66;
	ld.global.f32 	%f324, [%rd83];
	sub.f32 	%f325, %f324, %f391;
	sub.f32 	%f326, %f325, %f24;
	add.s64 	%rd84, %rd82, %rd66;
	st.global.f32 	[%rd84], %f326;
	add.s64 	%rd85, %rd83, %rd66;
	ld.global.f32 	%f327, [%rd85];
	sub.f32 	%f328, %f327, %f391;
	sub.f32 	%f329, %f328, %f24;
	add.s64 	%rd86, %rd84, %rd66;
	st.global.f32 	[%rd86], %f329;
	add.s64 	%rd87, %rd85, %rd66;
	ld.global.f32 	%f330, [%rd87];
	sub.f32 	%f331, %f330, %f391;
	sub.f32 	%f332, %f331, %f24;
	add.s64 	%rd88, %rd86, %rd66;
	st.global.f32 	[%rd88], %f332;
	add.s64 	%rd89, %rd87, %rd66;
	ld.global.f32 	%f333, [%rd89];
	sub.f32 	%f334, %f333, %f391;
	sub.f32 	%f335, %f334, %f24;
	add.s64 	%rd90, %rd88, %rd66;
	st.global.f32 	[%rd90], %f335;
	add.s64 	%rd91, %rd89, %rd66;
	ld.global.f32 	%f336, [%rd91];
	sub.f32 	%f337, %f336, %f391;
	sub.f32 	%f338, %f337, %f24;
	add.s64 	%rd92, %rd90, %rd66;
	st.global.f32 	[%rd92], %f338;
	add.s64 	%rd93, %rd91, %rd66;
	ld.global.f32 	%f339, [%rd93];
	sub.f32 	%f340, %f339, %f391;
	sub.f32 	%f341, %f340, %f24;
	add.s64 	%rd94, %rd92, %rd66;
	st.global.f32 	[%rd94], %f341;
	add.s64 	%rd95, %rd93, %rd66;
	ld.global.f32 	%f342, [%rd95];
	sub.f32 	%f343, %f342, %f391;
	sub.f32 	%f344, %f343, %f24;
	add.s64 	%rd96, %rd94, %rd66;
	st.global.f32 	[%rd96], %f344;
	add.s32 	%r126, %r126, 16;
	add.s32 	%r125, %r125, %r39;
	setp.ne.s32 	%p25, %r126, 0;
	@%p25 bra 	$L__BB5_29;
$L__BB5_30:
	setp.eq.s32 	%p26, %r36, 0;
	@%p26 bra 	$L__BB5_39;
	and.b32  	%r49, %r61, 7;
	setp.lt.u32 	%p27, %r36, 8;
	@%p27 bra 	$L__BB5_33;
	mad.lo.s32 	%r111, %r127, %r63, %r35;
	mul.wide.s32 	%rd97, %r111, 4;
	add.s64 	%rd98, %rd2, %rd97;
	ld.global.f32 	%f345, [%rd98];
	sub.f32 	%f346, %f345, %f391;
	sub.f32 	%f347, %f346, %f24;
	add.s64 	%rd99, %rd1, %rd97;
	st.global.f32 	[%rd99], %f347;
	mul.wide.s32 	%rd100, %r63, 4;
	add.s64 	%rd101, %rd98, %rd100;
	ld.global.f32 	%f348, [%rd101];
	sub.f32 	%f349, %f348, %f391;
	sub.f32 	%f350, %f349, %f24;
	add.s64 	%rd102, %rd99, %rd100;
	st.global.f32 	[%rd102], %f350;
	add.s64 	%rd103, %rd101, %rd100;
	ld.global.f32 	%f351, [%rd103];
	sub.f32 	%f352, %f351, %f391;
	sub.f32 	%f353, %f352, %f24;
	add.s64 	%rd104, %rd102, %rd100;
	st.global.f32 	[%rd104], %f353;
	add.s64 	%rd105, %rd103, %rd100;
	ld.global.f32 	%f354, [%rd105];
	sub.f32 	%f355, %f354, %f391;
	sub.f32 	%f356, %f355, %f24;
	add.s64 	%rd106, %rd104, %rd100;
	st.global.f32 	[%rd106], %f356;
	add.s64 	%rd107, %rd105, %rd100;
	ld.global.f32 	%f357, [%rd107];
	sub.f32 	%f358, %f357, %f391;
	sub.f32 	%f359, %f358, %f24;
	add.s64 	%rd108, %rd106, %rd100;
	st.global.f32 	[%rd108], %f359;
	add.s64 	%rd109, %rd107, %rd100;
	ld.global.f32 	%f360, [%rd109];
	sub.f32 	%f361, %f360, %f391;
	sub.f32 	%f362, %f361, %f24;
	add.s64 	%rd110, %rd108, %rd100;
	st.global.f32 	[%rd110], %f362;
	add.s64 	%rd111, %rd109, %rd100;
	ld.global.f32 	%f363, [%rd111];
	sub.f32 	%f364, %f363, %f391;
	sub.f32 	%f365, %f364, %f24;
	add.s64 	%rd112, %rd110, %rd100;
	st.global.f32 	[%rd112], %f365;
	add.s64 	%rd113, %rd111, %rd100;
	ld.global.f32 	%f366, [%rd113];
	sub.f32 	%f367, %f366, %f391;
	sub.f32 	%f368, %f367, %f24;
	add.s64 	%rd114, %rd112, %rd100;
	st.global.f32 	[%rd114], %f368;
	add.s32 	%r127, %r127, 8;
$L__BB5_33:
	setp.eq.s32 	%p28, %r49, 0;
	@%p28 bra 	$L__BB5_39;
	and.b32  	%r52, %r61, 3;
	setp.lt.u32 	%p29, %r49, 4;
	@%p29 bra 	$L__BB5_36;
	mad.lo.s32 	%r112, %r127, %r63, %r35;
	mul.wide.s32 	%rd115, %r112, 4;
	add.s64 	%rd116, %rd2, %rd115;
	ld.global.f32 	%f369, [%rd116];
	sub.f32 	%f370, %f369, %f391;
	sub.f32 	%f371, %f370, %f24;
	add.s64 	%rd117, %rd1, %rd115;
	st.global.f32 	[%rd117], %f371;
	mul.wide.s32 	%rd118, %r63, 4;
	add.s64 	%rd119, %rd116, %rd118;
	ld.global.f32 	%f372, [%rd119];
	sub.f32 	%f373, %f372, %f391;
	sub.f32 	%f374, %f373, %f24;
	add.s64 	%rd120, %rd117, %rd118;
	st.global.f32 	[%rd120], %f374;
	add.s64 	%rd121, %rd119, %rd118;
	ld.global.f32 	%f375, [%rd121];
	sub.f32 	%f376, %f375, %f391;
	sub.f32 	%f377, %f376, %f24;
	add.s64 	%rd122, %rd120, %rd118;
	st.global.f32 	[%rd122], %f377;
	add.s64 	%rd123, %rd121, %rd118;
	ld.global.f32 	%f378, [%rd123];
	sub.f32 	%f379, %f378, %f391;
	sub.f32 	%f380, %f379, %f24;
	add.s64 	%rd124, %rd122, %rd118;
	st.global.f32 	[%rd124], %f380;
	add.s32 	%r127, %r127, 4;
$L__BB5_36:
	setp.eq.s32 	%p30, %r52, 0;
	@%p30 bra 	$L__BB5_39;
	mad.lo.s32 	%r131, %r127, %r63, %r35;
	neg.s32 	%r130, %r52;
$L__BB5_38:
	.pragma "nounroll";
	mul.wide.s32 	%rd125, %r131, 4;
	add.s64 	%rd126, %rd2, %rd125;
	ld.global.f32 	%f381, [%rd126];
	sub.f32 	%f382, %f381, %f391;
	sub.f32 	%f383, %f382, %f24;
	add.s64 	%rd127, %rd1, %rd125;
	st.global.f32 	[%rd127], %f383;
	add.s32 	%r131, %r131, %r63;
	add.s32 	%r130, %r130, 1;
	setp.ne.s32 	%p31, %r130, 0;
	@%p31 bra 	$L__BB5_38;
$L__BB5_39:
	ret;

}
	// .globl	_Z26logsoftmax_backward_kernelPfS_S_ii
.visible .entry _Z26logsoftmax_backward_kernelPfS_S_ii(
	.param .u64 .ptr .align 1 _Z26logsoftmax_backward_kernelPfS_S_ii_param_0,
	.param .u64 .ptr .align 1 _Z26logsoftmax_backward_kernelPfS_S_ii_param_1,
	.param .u64 .ptr .align 1 _Z26logsoftmax_backward_kernelPfS_S_ii_param_2,
	.param .u32 _Z26logsoftmax_backward_kernelPfS_S_ii_param_3,
	.param .u32 _Z26logsoftmax_backward_kernelPfS_S_ii_param_4
)
{
	.reg .pred 	%p<19>;
	.reg .b32 	%r<91>;
	.reg .b32 	%f<301>;
	.reg .b64 	%rd<35>;

	ld.param.u64 	%rd8, [_Z26logsoftmax_backward_kernelPfS_S_ii_param_0];
	ld.param.u64 	%rd9, [_Z26logsoftmax_backward_kernelPfS_S_ii_param_1];
	ld.param.u64 	%rd10, [_Z26logsoftmax_backward_kernelPfS_S_ii_param_2];
	ld.param.u32 	%r37, [_Z26logsoftmax_backward_kernelPfS_S_ii_param_4];
	cvta.to.global.u64 	%rd1, %rd8;
	cvta.to.global.u64 	%rd2, %rd10;
	cvta.to.global.u64 	%rd3, %rd9;
	mov.u32 	%r38, %ctaid.x;
	mov.u32 	%r39, %ntid.x;
	mov.u32 	%r40, %tid.x;
	mad.lo.s32 	%r1, %r38, %r39, %r40;
	setp.lt.s32 	%p1, %r37, 1;
	mov.f32 	%f299, 0f00000000;
	@%p1 bra 	$L__BB6_13;
	mul.lo.s32 	%r2, %r37, %r1;
	and.b32  	%r3, %r37, 15;
	setp.lt.u32 	%p2, %r37, 16;
	mov.f32 	%f299, 0f00000000;
	mov.b32 	%r79, 0;
	@%p2 bra 	$L__BB6_4;
	and.b32  	%r79, %r37, 2147483632;
	neg.s32 	%r85, %r79;
	add.s64 	%rd4, %rd3, 32;
	mov.f32 	%f299, 0f00000000;
	mov.u32 	%r84, %r2;
$L__BB6_3:
	.pragma "nounroll";
	mul.wide.s32 	%rd11, %r84, 4;
	add.s64 	%rd12, %rd4, %rd11;
	ld.global.f32 	%f18, [%rd12+-32];
	add.f32 	%f19, %f299, %f18;
	ld.global.f32 	%f20, [%rd12+-28];
	add.f32 	%f21, %f19, %f20;
	ld.global.f32 	%f22, [%rd12+-24];
	add.f32 	%f23, %f21, %f22;
	ld.global.f32 	%f24, [%rd12+-20];
	add.f32 	%f25, %f23, %f24;
	ld.global.f32 	%f26, [%rd12+-16];
	add.f32 	%f27, %f25, %f26;
	ld.global.f32 	%f28, [%rd12+-12];
	add.f32 	%f29, %f27, %f28;
	ld.global.f32 	%f30, [%rd12+-8];
	add.f32 	%f31, %f29, %f30;
	ld.global.f32 	%f32, [%rd12+-4];
	add.f32 	%f33, %f31, %f32;
	ld.global.f32 	%f34, [%rd12];
	add.f32 	%f35, %f33, %f34;
	ld.global.f32 	%f36, [%rd12+4];
	add.f32 	%f37, %f35, %f36;
	ld.global.f32 	%f38, [%rd12+8];
	add.f32 	%f39, %f37, %f38;
	ld.global.f32 	%f40, [%rd12+12];
	add.f32 	%f41, %f39, %f40;
	ld.global.f32 	%f42, [%rd12+16];
	add.f32 	%f43, %f41, %f42;
	ld.global.f32 	%f44, [%rd12+20];
	add.f32 	%f45, %f43, %f44;
	ld.global.f32 	%f46, [%rd12+24];
	add.f32 	%f47, %f45, %f46;
	ld.global.f32 	%f48, [%rd12+28];
	add.f32 	%f299, %f47, %f48;
	add.s32 	%r85, %r85, 16;
	add.s32 	%r84, %r84, 16;
	setp.eq.s32 	%p3, %r85, 0;
	@%p3 bra 	$L__BB6_4;
	bra.uni 	$L__BB6_3;
$L__BB6_4:
	setp.eq.s32 	%p4, %r3, 0;
	@%p4 bra 	$L__BB6_13;
	and.b32  	%r7, %r37, 7;
	setp.lt.u32 	%p5, %r3, 8;
	@%p5 bra 	$L__BB6_7;
	add.s32 	%r42, %r79, %r2;
	mul.wide.s32 	%rd13, %r42, 4;
	add.s64 	%rd14, %rd3, %rd13;
	ld.global.f32 	%f50, [%rd14];
	add.f32 	%f51, %f299, %f50;
	ld.global.f32 	%f52, [%rd14+4];
	add.f32 	%f53, %f51, %f52;
	ld.global.f32 	%f54, [%rd14+8];
	add.f32 	%f55, %f53, %f54;
	ld.global.f32 	%f56, [%rd14+12];
	add.f32 	%f57, %f55, %f56;
	ld.global.f32 	%f58, [%rd14+16];
	add.f32 	%f59, %f57, %f58;
	ld.global.f32 	%f60, [%rd14+20];
	add.f32 	%f61, %f59, %f60;
	ld.global.f32 	%f62, [%rd14+24];
	add.f32 	%f63, %f61, %f62;
	ld.global.f32 	%f64, [%rd14+28];
	add.f32 	%f299, %f63, %f64;
	add.s32 	%r79, %r79, 8;
$L__BB6_7:
	setp.eq.s32 	%p6, %r7, 0;
	@%p6 bra 	$L__BB6_13;
	and.b32  	%r10, %r37, 3;
	setp.lt.u32 	%p7, %r7, 4;
	@%p7 bra 	$L__BB6_10;
	add.s32 	%r43, %r79, %r2;
	mul.wide.s32 	%rd15, %r43, 4;
	add.s64 	%rd16, %rd3, %rd15;
	ld.global.f32 	%f66, [%rd16];
	add.f32 	%f67, %f299, %f66;
	ld.global.f32 	%f68, [%rd16+4];
	add.f32 	%f69, %f67, %f68;
	ld.global.f32 	%f70, [%rd16+8];
	add.f32 	%f71, %f69, %f70;
	ld.global.f32 	%f72, [%rd16+12];
	add.f32 	%f299, %f71, %f72;
	add.s32 	%r79, %r79, 4;
$L__BB6_10:
	setp.eq.s32 	%p8, %r10, 0;
	@%p8 bra 	$L__BB6_13;
	add.s32 	%r83, %r79, %r2;
	neg.s32 	%r82, %r10;
$L__BB6_12:
	.pragma "nounroll";
	mul.wide.s32 	%rd17, %r83, 4;
	add.s64 	%rd18, %rd3, %rd17;
	ld.global.f32 	%f73, [%rd18];
	add.f32 	%f299, %f299, %f73;
	add.s32 	%r83, %r83, 1;
	add.s32 	%r82, %r82, 1;
	setp.ne.s32 	%p9, %r82, 0;
	@%p9 bra 	$L__BB6_12;
$L__BB6_13:
	setp.lt.s32 	%p10, %r37, 1;
	@%p10 bra 	$L__BB6_25;
	mul.lo.s32 	%r19, %r37, %r1;
	and.b32  	%r20, %r37, 7;
	setp.lt.u32 	%p11, %r37, 8;
	mov.b32 	%r88, 0;
	@%p11 bra 	$L__BB6_17;
	and.b32  	%r88, %r37, 2147483640;
	neg.s32 	%r87, %r88;
	add.s64 	%rd5, %rd3, 16;
	add.s64 	%rd6, %rd2, 16;
	add.s64 	%rd7, %rd1, 16;
	mov.u32 	%r86, %r19;
$L__BB6_16:
	.pragma "nounroll";
	mul.wide.s32 	%rd19, %r86, 4;
	add.s64 	%rd20, %rd5, %rd19;
	add.s64 	%rd21, %rd6, %rd19;
	add.s64 	%rd22, %rd7, %rd19;
	ld.global.f32 	%f74, [%rd20+-16];
	ld.global.f32 	%f75, [%rd21+-16];
	fma.rn.f32 	%f76, %f75, 0f3BBB989D, 0f3F000000;
	cvt.sat.f32.f32 	%f77, %f76;
	mov.f32 	%f78, 0f4B400001;
	mov.f32 	%f79, 0f437C0000;
	fma.rm.f32 	%f80, %f77, %f79, %f78;
	add.f32 	%f81, %f80, 0fCB40007F;
	neg.f32 	%f82, %f81;
	fma.rn.f32 	%f83, %f75, 0f3FB8AA3B, %f82;
	fma.rn.f32 	%f84, %f75, 0f32A57060, %f83;
	mov.b32 	%r45, %f80;
	shl.b32 	%r46, %r45, 23;
	mov.b32 	%f85, %r46;
	ex2.approx.ftz.f32 	%f86, %f84;
	mul.f32 	%f87, %f86, %f85;
	mul.f32 	%f88, %f299, %f87;
	sub.f32 	%f89, %f74, %f88;
	st.global.f32 	[%rd22+-16], %f89;
	ld.global.f32 	%f90, [%rd20+-12];
	ld.global.f32 	%f91, [%rd21+-12];
	fma.rn.f32 	%f92, %f91, 0f3BBB989D, 0f3F000000;
	cvt.sat.f32.f32 	%f93, %f92;
	fma.rm.f32 	%f94, %f93, %f79, %f78;
	add.f32 	%f95, %f94, 0fCB40007F;
	neg.f32 	%f96, %f95;
	fma.rn.f32 	%f97, %f91, 0f3FB8AA3B, %f96;
	fma.rn.f32 	%f98, %f91, 0f32A57060, %f97;
	mov.b32 	%r47, %f94;
	shl.b32 	%r48, %r47, 23;
	mov.b32 	%f99, %r48;
	ex2.approx.ftz.f32 	%f100, %f98;
	mul.f32 	%f101, %f100, %f99;
	mul.f32 	%f102, %f299, %f101;
	sub.f32 	%f103, %f90, %f102;
	st.global.f32 	[%rd22+-12], %f103;
	ld.global.f32 	%f104, [%rd20+-8];
	ld.global.f32 	%f105, [%rd21+-8];
	fma.rn.f32 	%f106, %f105, 0f3BBB989D, 0f3F000000;
	cvt.sat.f32.f32 	%f107, %f106;
	fma.rm.f32 	%f108, %f107, %f79, %f78;
	add.f32 	%f109, %f108, 0fCB40007F;
	neg.f32 	%f110, %f109;
	fma.rn.f32 	%f111, %f105, 0f3FB8AA3B, %f110;
	fma.rn.f32 	%f112, %f105, 0f32A57060, %f111;
	mov.b32 	%r49, %f108;
	shl.b32 	%r50, %r49, 23;
	mov.b32 	%f113, %r50;
	ex2.approx.ftz.f32 	%f114, %f112;
	mul.f32 	%f115, %f114, %f113;
	mul.f32 	%f116, %f299, %f115;
	sub.f32 	%f117, %f104, %f116;
	st.global.f32 	[%rd22+-8], %f117;
	ld.global.f32 	%f118, [%rd20+-4];
	ld.global.f32 	%f119, [%rd21+-4];
	fma.rn.f32 	%f120, %f119, 0f3BBB989D, 0f3F000000;
	cvt.sat.f32.f32 	%f121, %f120;
	fma.rm.f32 	%f122, %f121, %f79, %f78;
	add.f32 	%f123, %f122, 0fCB40007F;
	neg.f32 	%f124, %f123;
	fma.rn.f32 	%f125, %f119, 0f3FB8AA3B, %f124;
	fma.rn.f32 	%f126, %f119, 0f32A57060, %f125;
	mov.b32 	%r51, %f122;
	shl.b32 	%r52, %r51, 23;
	mov.b32 	%f127, %r52;
	ex2.approx.ftz.f32 	%f128, %f126;
	mul.f32 	%f129, %f128, %f127;
	mul.f32 	%f130, %f299, %f129;
	sub.f32 	%f131, %f118, %f130;
	st.global.f32 	[%rd22+-4], %f131;
	ld.global.f32 	%f132, [%rd20];
	ld.global.f32 	%f133, [%rd21];
	fma.rn.f32 	%f134, %f133, 0f3BBB989D, 0f3F000000;
	cvt.sat.f32.f32 	%f135, %f134;
	fma.rm.f32 	%f136, %f135, %f79, %f78;
	add.f32 	%f137, %f136, 0fCB40007F;
	neg.f32 	%f138, %f137;
	fma.rn.f32 	%f139, %f133, 0f3FB8AA3B, %f138;
	fma.rn.f32 	%f140, %f133, 0f32A57060, %f139;
	mov.b32 	%r53, %f136;
	shl.b32 	%r54, %r53, 23;
	mov.b32 	%f141, %r54;
	ex2.approx.ftz.f32 	%f142, %f140;
	mul.f32 	%f143, %f142, %f141;
	mul.f32 	%f144, %f299, %f143;
	sub.f32 	%f145, %f132, %f144;
	st.global.f32 	[%rd22], %f145;
	ld.global.f32 	%f146, [%rd20+4];
	ld.global.f32 	%f147, [%rd21+4];
	fma.rn.f32 	%f148, %f147, 0f3BBB989D, 0f3F000000;
	cvt.sat.f32.f32 	%f149, %f148;
	fma.rm.f32 	%f150, %f149, %f79, %f78;
	add.f32 	%f151, %f150, 0fCB40007F;
	neg.f32 	%f152, %f151;
	fma.rn.f32 	%f153, %f147, 0f3FB8AA3B, %f152;
	fma.rn.f32 	%f154, %f147, 0f32A57060, %f153;
	mov.b32 	%r55, %f150;
	shl.b32 	%r56, %r55, 23;
	mov.b32 	%f155, %r56;
	ex2.approx.ftz.f32 	%f156, %f154;
	mul.f32 	%f157, %f156, %f155;
	mul.f32 	%f158, %f299, %f157;
	sub.f32 	%f159, %f146, %f158;
	st.global.f32 	[%rd22+4], %f159;
	ld.global.f32 	%f160, [%rd20+8];
	ld.global.f32 	%f161, [%rd21+8];
	fma.rn.f32 	%f162, %f161, 0f3BBB989D, 0f3F000000;
	cvt.sat.f32.f32 	%f163, %f162;
	fma.rm.f32 	%f164, %f163, %f79, %f78;
	add.f32 	%f165, %f164, 0fCB40007F;
	neg.f32 	%f166, %f165;
	fma.rn.f32 	%f167, %f161, 0f3FB8AA3B, %f166;
	fma.rn.f32 	%f168, %f161, 0f32A57060, %f167;
	mov.b32 	%r57, %f164;
	shl.b32 	%r58, %r57, 23;
	mov.b32 	%f169, %r58;
	ex2.approx.ftz.f32 	%f170, %f168;
	mul.f32 	%f171, %f170, %f169;
	mul.f32 	%f172, %f299, %f171;
	sub.f32 	%f173, %f160, %f172;
	st.global.f32 	[%rd22+8], %f173;
	ld.global.f32 	%f174, [%rd20+12];
	ld.global.f32 	%f175, [%rd21+12];
	fma.rn.f32 	%f176, %f175, 0f3BBB989D, 0f3F000000;
	cvt.sat.f32.f32 	%f177, %f176;
	fma.rm.f32 	%f178, %f177, %f79, %f78;
	add.f32 	%f179, %f178, 0fCB40007F;
	neg.f32 	%f180, %f179;
	fma.rn.f32 	%f181, %f175, 0f3FB8AA3B, %f180;
	fma.rn.f32 	%f182, %f175, 0f32A57060, %f181;
	mov.b32 	%r59, %f178;
	shl.b32 	%r60, %r59, 23;
	mov.b32 	%f183, %r60;
	ex2.approx.ftz.f32 	%f184, %f182;
	mul.f32 	%f185, %f184, %f183;
	mul.f32 	%f186, %f299, %f185;
	sub.f32 	%f187, %f174, %f186;
	st.global.f32 	[%rd22+12], %f187;
	add.s32 	%r87, %r87, 8;
	add.s32 	%r86, %r86, 8;
	setp.ne.s32 	%p12, %r87, 0;
	@%p12 bra 	$L__BB6_16;
$L__BB6_17:
	setp.eq.s32 	%p13, %r20, 0;
	@%p13 bra 	$L__BB6_25;
	and.b32  	%r32, %r37, 3;
	setp.lt.u32 	%p14, %r20, 4;
	@%p14 bra 	$L__BB6_20;
	add.s32 	%r61, %r88, %r19;
	mul.wide.s32 	%rd23, %r61, 4;
	add.s64 	%rd24, %rd3, %rd23;
	ld.global.f32 	%f188, [%rd24];
	add.s64 	%rd25, %rd2, %rd23;
	ld.global.f32 	%f189, [%rd25];
	fma.rn.f32 	%f190, %f189, 0f3BBB989D, 0f3F000000;
	cvt.sat.f32.f32 	%f191, %f190;
	mov.f32 	%f192, 0f4B400001;
	mov.f32 	%f193, 0f437C0000;
	fma.rm.f32 	%f194, %f191, %f193, %f192;
	add.f32 	%f195, %f194, 0fCB40007F;
	neg.f32 	%f196, %f195;
	fma.rn.f32 	%f197, %f189, 0f3FB8AA3B, %f196;
	fma.rn.f32 	%f198, %f189, 0f32A57060, %f197;
	mov.b32 	%r62, %f194;
	shl.b32 	%r63, %r62, 23;
	mov.b32 	%f199, %r63;
	ex2.approx.ftz.f32 	%f200, %f198;
	mul.f32 	%f201, %f200, %f199;
	mul.f32 	%f202, %f299, %f201;
	sub.f32 	%f203, %f188, %f202;
	add.s64 	%rd26, %rd1, %rd23;
	st.global.f32 	[%rd26], %f203;
	ld.global.f32 	%f204, [%rd24+4];
	ld.global.f32 	%f205, [%rd25+4];
	fma.rn.f32 	%f206, %f205, 0f3BBB989D, 0f3F000000;
	cvt.sat.f32.f32 	%f207, %f206;
	fma.rm.f32 	%f208, %f207, %f193, %f192;
	add.f32 	%f209, %f208, 0fCB40007F;
	neg.f32 	%f210, %f209;
	fma.rn.f32 	%f211, %f205, 0f3FB8AA3B, %f210;
	fma.rn.f32 	%f212, %f205, 0f32A57060, %f211;
	mov.b32 	%r64, %f208;
	shl.b32 	%r65, %r64, 23;
	mov.b32 	%f213, %r65;
	ex2.approx.ftz.f32 	%f214, %f212;
	mul.f32 	%f215, %f214, %f213;
	mul.f32 	%f216, %f299, %f215;
	sub.f32 	%f217, %f204, %f216;
	st.global.f32 	[%rd26+4], %f217;
	ld.global.f32 	%f218, [%rd24+8];
	ld.global.f32 	%f219, [%rd25+8];
	fma.rn.f32 	%f220, %f219, 0f3BBB989D, 0f3F000000;
	cvt.sat.f32.f32 	%f221, %f220;
	fma.rm.f32 	%f222, %f221, %f193, %f192;
	add.f32 	%f223, %f222, 0fCB40007F;
	neg.f32 	%f224, %f223;
	fma.rn.f32 	%f225, %f219, 0f3FB8AA3B, %f224;
	fma.rn.f32 	%f226, %f219, 0f32A57060, %f225;
	mov.b32 	%r66, %f222;
	shl.b32 	%r67, %r66, 23;
	mov.b32 	%f227, %r67;
	ex2.approx.ftz.f32 	%f228, %f226;
	mul.f32 	%f229, %f228, %f227;
	mul.f32 	%f230, %f299, %f229;
	sub.f32 	%f231, %f218, %f230;
	st.global.f32 	[%rd26+8], %f231;
	ld.global.f32 	%f232, [%rd24+12];
	ld.global.f32 	%f233, [%rd25+12];
	fma.rn.f32 	%f234, %f233, 0f3BBB989D, 0f3F000000;
	cvt.sat.f32.f32 	%f235, %f234;
	fma.rm.f32 	%f236, %f235, %f193, %f192;
	add.f32 	%f237, %f236, 0fCB40007F;
	neg.f32 	%f238, %f237;
	fma.rn.f32 	%f239, %f233, 0f3FB8AA3B, %f238;
	fma.rn.f32 	%f240, %f233, 0f32A57060, %f239;
	mov.b32 	%r68, %f236;
	shl.b32 	%r69, %r68, 23;
	mov.b32 	%f241, %r69;
	ex2.approx.ftz.f32 	%f242, %f240;
	mul.f32 	%f243, %f242, %f241;
	mul.f32 	%f244, %f299, %f243;
	sub.f32 	%f245, %f232, %f244;
	st.global.f32 	[%rd26+12], %f245;
	add.s32 	%r88, %r88, 4;
$L__BB6_20:
	setp.eq.s32 	%p15, %r32, 0;
	@%p15 bra 	$L__BB6_25;
	setp.eq.s32 	%p16, %r32, 1;
	@%p16 bra 	$L__BB6_23;
	add.s32 	%r70, %r88, %r19;
	mul.wide.s32 	%rd27, %r70, 4;
	add.s64 	%rd28, %rd3, %rd27;
	ld.global.f32 	%f246, [%rd28];
	add.s64 	%rd29, %rd2, %rd27;
	ld.global.f32 	%f247, [%rd29];
	fma.rn.f32 	%f248, %f247, 0f3BBB989D, 0f3F000000;
	cvt.sat.f32.f32 	%f249, %f248;
	mov.f32 	%f250, 0f4B400001;
	mov.f32 	%f251, 0f437C0000;
	fma.rm.f32 	%f252, %f249, %f251, %f250;
	add.f32 	%f253, %f252, 0fCB40007F;
	neg.f32 	%f254, %f253;
	fma.rn.f32 	%f255, %f247, 0f3FB8AA3B, %f254;
	fma.rn.f32 	%f256, %f247, 0f32A57060, %f255;
	mov.b32 	%r71, %f252;
	shl.b32 	%r72, %r71, 23;
	mov.b32 	%f257, %r72;
	ex2.approx.ftz.f32 	%f258, %f256;
	mul.f32 	%f259, %f258, %f257;
	mul.f32 	%f260, %f299, %f259;
	sub.f32 	%f261, %f246, %f260;
	add.s64 	%rd30, %rd1, %rd27;
	st.global.f32 	[%rd30], %f261;
	ld.global.f32 	%f262, [%rd28+4];
	ld.global.f32 	%f263, [%rd29+4];
	fma.rn.f32 	%f264, %f263, 0f3BBB989D, 0f3F000000;
	cvt.sat.f32.f32 	%f265, %f264;
	fma.rm.f32 	%f266, %f265, %f251, %f250;
	add.f32 	%f267, %f266, 0fCB40007F;
	neg.f32 	%f268, %f267;
	fma.rn.f32 	%f269, %f263, 0f3FB8AA3B, %f268;
	fma.rn.f32 	%f270, %f263, 0f32A57060, %f269;
	mov.b32 	%r73, %f266;
	shl.b32 	%r74, %r73, 23;
	mov.b32 	%f271, %r74;
	ex2.approx.ftz.f32 	%f272, %f270;
	mul.f32 	%f273, %f272, %f271;
	mul.f32 	%f274, %f299, %f273;
	sub.f32 	%f275, %f262, %f274;
	st.global.f32 	[%rd30+4], %f275;
	add.s32 	%r88, %r88, 2;
$L__BB6_23:
	and.b32  	%r75, %r37, 1;
	setp.eq.b32 	%p17, %r75, 1;
	not.pred 	%p18, %p17;
	@%p18 bra 	$L__BB6_25;
	add.s32 	%r76, %r88, %r19;
	mul.wide.s32 	%rd31, %r76, 4;
	add.s64 	%rd32, %rd3, %rd31;
	ld.global.f32 	%f276, [%rd32];
	add.s64 	%rd33, %rd2, %rd31;
	ld.global.f32 	%f277, [%rd33];
	fma.rn.f32 	%f278, %f277, 0f3BBB989D, 0f3F000000;
	cvt.sat.f32.f32 	%f279, %f278;
	mov.f32 	%f280, 0f4B400001;
	mov.f32 	%f281, 0f437C0000;
	fma.rm.f32 	%f282, %f279, %f281, %f280;
	add.f32 	%f283, %f282, 0fCB40007F;
	neg.f32 	%f284, %f283;
	fma.rn.f32 	%f285, %f277, 0f3FB8AA3B, %f284;
	fma.rn.f32 	%f286, %f277, 0f32A57060, %f285;
	mov.b32 	%r77, %f282;
	shl.b32 	%r78, %r77, 23;
	mov.b32 	%f287, %r78;
	ex2.approx.ftz.f32 	%f288, %f286;
	mul.f32 	%f289, %f288, %f287;
	mul.f32 	%f290, %f299, %f289;
	sub.f32 	%f291, %f276, %f290;
	add.s64 	%rd34, %rd1, %rd31;
	st.global.f32 	[%rd34], %f291;
$L__BB6_25:
	ret;

}
	// .globl	_Z11loss_kernelPfS_S_m
.visible .entry _Z11loss_kernelPfS_S_m(
	.param .u64 .ptr .align 1 _Z11loss_kernelPfS_S_m_param_0,
	.param .u64 .ptr .align 1 _Z11loss_kernelPfS_S_m_param_1,
	.param .u64 .ptr .align 1 _Z11loss_kernelPfS_S_m_param_2,
	.param .u64 _Z11loss_kernelPfS_S_m_param_3
)
{
	.reg .pred 	%p<5>;
	.reg .b32 	%r<7>;
	.reg .b32 	%f<14>;
	.reg .b64 	%rd<15>;
	// demoted variable
	.shared .align 4 .f32 _ZZ11loss_kernelPfS_S_mE9sharedSum;
	ld.param.u64 	%rd6, [_Z11loss_kernelPfS_S_m_param_0];
	ld.param.u64 	%rd7, [_Z11loss_kernelPfS_S_m_param_1];
	ld.param.u64 	%rd8, [_Z11loss_kernelPfS_S_m_param_2];
	ld.param.u64 	%rd9, [_Z11loss_kernelPfS_S_m_param_3];
	mov.u32 	%r1, %tid.x;
	setp.ne.s32 	%p1, %r1, 0;
	@%p1 bra 	$L__BB7_2;
	mov.b32 	%r5, 0;
	st.shared.u32 	[_ZZ11loss_kernelPfS_S_mE9sharedSum], %r5;
$L__BB7_2:
	bar.sync 	0;
	cvt.u64.u32 	%rd14, %r1;
	setp.le.u64 	%p2, %rd9, %rd14;
	mov.f32 	%f13, 0f00000000;
	@%p2 bra 	$L__BB7_5;
	mov.u32 	%r2, %ntid.x;
	cvta.to.global.u64 	%rd2, %rd7;
	cvta.to.global.u64 	%rd3, %rd8;
	mov.f32 	%f13, 0f00000000;
	mov.u32 	%r6, %r1;
$L__BB7_4:
	shl.b64 	%rd10, %rd14, 2;
	add.s64 	%rd11, %rd2, %rd10;
	ld.global.f32 	%f6, [%rd11];
	add.s64 	%rd12, %rd3, %rd10;
	ld.global.f32 	%f7, [%rd12];
	fma.rn.f32 	%f13, %f6, %f7, %f13;
	add.s32 	%r6, %r6, %r2;
	cvt.s64.s32 	%rd14, %r6;
	setp.gt.u64 	%p3, %rd9, %rd14;
	@%p3 bra 	$L__BB7_4;
$L__BB7_5:
	setp.ne.s32 	%p4, %r1, 0;
	atom.shared.add.f32 	%f8, [_ZZ11loss_kernelPfS_S_mE9sharedSum], %f13;
	bar.sync 	0;
	@%p4 bra 	$L__BB7_7;
	ld.shared.f32 	%f9, [_ZZ11loss_kernelPfS_S_mE9sharedSum];
	cvt.rn.f32.u64 	%f10, %rd9;
	div.rn.f32 	%f11, %f9, %f10;
	cvta.to.global.u64 	%rd13, %rd6;
	st.global.f32 	[%rd13], %f11;
$L__BB7_7:
	ret;

}
	// .globl	_Z20loss_backward_kernelPfS_m
.visible .entry _Z20loss_backward_kernelPfS_m(
	.param .u64 .ptr .align 1 _Z20loss_backward_kernelPfS_m_param_0,
	.param .u64 .ptr .align 1 _Z20loss_backward_kernelPfS_m_param_1,
	.param .u64 _Z20loss_backward_kernelPfS_m_param_2
)
{
	.reg .pred 	%p<2>;
	.reg .b32 	%r<5>;
	.reg .b32 	%f<2>;
	.reg .b64 	%rd<10>;

	ld.param.u64 	%rd2, [_Z20loss_backward_kernelPfS_m_param_0];
	ld.param.u64 	%rd3, [_Z20loss_backward_kernelPfS_m_param_1];
	ld.param.u64 	%rd4, [_Z20loss_backward_kernelPfS_m_param_2];
	mov.u32 	%r1, %ctaid.x;
	mov.u32 	%r2, %ntid.x;
	mov.u32 	%r3, %tid.x;
	mad.lo.s32 	%r4, %r1, %r2, %r3;
	cvt.s64.s32 	%rd1, %r4;
	setp.le.u64 	%p1, %rd4, %rd1;
	@%p1 bra 	$L__BB8_2;
	cvta.to.global.u64 	%rd5, %rd3;
	cvta.to.global.u64 	%rd6, %rd2;
	shl.b64 	%rd7, %rd1, 2;
	add.s64 	%rd8, %rd5, %rd7;
	ld.global.f32 	%f1, [%rd8];
	add.s64 	%rd9, %rd6, %rd7;
	st.global.f32 	[%rd9], %f1;
$L__BB8_2:
	ret;

}
	// .globl	_Z20update_weight_kernelPfS_fm
.visible .entry _Z20update_weight_kernelPfS_fm(
	.param .u64 .ptr .align 1 _Z20update_weight_kernelPfS_fm_param_0,
	.param .u64 .ptr .align 1 _Z20update_weight_kernelPfS_fm_param_1,
	.param .f32 _Z20update_weight_kernelPfS_fm_param_2,
	.param .u64 _Z20update_weight_kernelPfS_fm_param_3
)
{
	.reg .pred 	%p<2>;
	.reg .b32 	%r<5>;
	.reg .b32 	%f<6>;
	.reg .b64 	%rd<10>;

	ld.param.u64 	%rd2, [_Z20update_weight_kernelPfS_fm_param_0];
	ld.param.u64 	%rd3, [_Z20update_weight_kernelPfS_fm_param_1];
	ld.param.f32 	%f1, [_Z20update_weight_kernelPfS_fm_param_2];
	ld.param.u64 	%rd4, [_Z20update_weight_kernelPfS_fm_param_3];
	mov.u32 	%r1, %ctaid.x;
	mov.u32 	%r2, %ntid.x;
	mov.u32 	%r3, %tid.x;
	mad.lo.s32 	%r4, %r1, %r2, %r3;
	cvt.s64.s32 	%rd1, %r4;
	setp.le.u64 	%p1, %rd4, %rd1;
	@%p1 bra 	$L__BB9_2;
	cvta.to.global.u64 	%rd5, %rd2;
	cvta.to.global.u64 	%rd6, %rd3;
	shl.b64 	%rd7, %rd1, 2;
	add.s64 	%rd8, %rd5, %rd7;
	ld.global.f32 	%f2, [%rd8];
	add.s64 	%rd9, %rd6, %rd7;
	ld.global.f32 	%f3, [%rd9];
	mul.f32 	%f4, %f1, %f3;
	sub.f32 	%f5, %f2, %f4;
	st.global.f32 	[%rd8], %f5;
$L__BB9_2:
	ret;

}


// ===== COMPILED SASS (sm_100) =====

	.target	sm_100

	.elftype	@"ET_EXEC"


//--------------------- .note.nv.tkinfo           --------------------------
	.section	.note.nv.tkinfo,"",@"SHT_NOTE"
	.sectionflags	@"SHF_NOTE_NV_TKINFO"
	.tkinfo
        /*0018*/ 	.word	0x00000002
        /*0030*/ 	.string	""
        /*0030*/ 	.string	"ptxas"
        /*0030*/ 	.string	"Cuda compilation tools, release 13.0, V13.0.88"
        /*0030*/ 	.string	"Build cuda_13.0.r13.0/compiler.36424714_0"
        /*0030*/ 	.string	"-arch sm_100 -m 64 "



//--------------------- .note.nv.cuinfo           --------------------------
	.section	.note.nv.cuinfo,"",@"SHT_NOTE"
	.sectionflags	@"SHF_NOTE_NV_CUINFO"
        /*0018*/ 	.short	0x0002
        /*001a*/ 	.short	0x0064
        /*001c*/ 	.short	0x0082
	.zero		2


//--------------------- .nv.info                  --------------------------
	.section	.nv.info,"",@"SHT_CUDA_INFO"
	.align	4


	//----- nvinfo : EIATTR_REGCOUNT
	.align		4
        /*0000*/ 	.byte	0x04, 0x2f
        /*0002*/ 	.short	(.L_1 - .L_0)
	.align		4
.L_0:
        /*0004*/ 	.word	index@(_Z13matmul_kernelPfS_S_iii)
        /*0008*/ 	.word	0x00000020


	//----- nvinfo : EIATTR_FRAME_SIZE
	.align		4
.L_1:
        /*000c*/ 	.byte	0x04, 0x11
        /*000e*/ 	.short	(.L_3 - .L_2)
	.align		4
.L_2:
        /*0010*/ 	.word	index@(_Z13matmul_kernelPfS_S_iii)
        /*0014*/ 	.word	0x00000000


	//----- nvinfo : EIATTR_REGCOUNT
	.align		4
.L_3:
        /*0018*/ 	.byte	0x04, 0x2f
        /*001a*/ 	.short	(.L_5 - .L_4)
	.align		4
.L_4:
        /*001c*/ 	.word	index@(_Z16matmul_transposePfS_S_iii)
        /*0020*/ 	.word	0x0000001f


	//----- nvinfo : EIATTR_FRAME_SIZE
	.align		4
.L_5:
        /*0024*/ 	.byte	0x04, 0x11
        /*0026*/ 	.short	(.L_7 - .L_6)
	.align		4
.L_6:
        /*0028*/ 	.word	index@(_Z16matmul_transposePfS_S_iii)
        /*002c*/ 	.word	0x00000000


	//----- nvinfo : EIATTR_REGCOUNT
	.align		4
.L_7:
        /*0030*/ 	.byte	0x04, 0x2f
        /*0032*/ 	.short	(.L_9 - .L_8)
	.align		4
.L_8:
        /*0034*/ 	.word	index@(_Z16transpose_matmulPfS_S_iii)
        /*0038*/ 	.word	0x00000020


	//----- nvinfo : EIATTR_FRAME_SIZE
	.align		4
.L_9:
        /*003c*/ 	.byte	0x04, 0x11
        /*003e*/ 	.short	(.L_11 - .L_10)
	.align		4
.L_10:
        /*0040*/ 	.word	index@(_Z16transpose_matmulPfS_S_iii)
        /*0044*/ 	.word	0x00000000


	//----- nvinfo : EIATTR_REGCOUNT
	.align		4
.L_11:
        /*0048*/ 	.byte	0x04, 0x2f
        /*004a*/ 	.short	(.L_13 - .L_12)
	.align		4
.L_12:
        /*004c*/ 	.word	index@(_Z11relu_kernelPfS_m)
        /*0050*/ 	.word	0x0000000a


	//----- nvinfo : EIATTR_FRAME_SIZE
	.align		4
.L_13:
        /*0054*/ 	.byte	0x04, 0x11
        /*0056*/ 	.short	(.L_15 - .L_14)
	.align		4
.L_14:
        /*0058*/ 	.word	index@(_Z11relu_kernelPfS_m)
        /*005c*/ 	.word	0x00000000


	//----- nvinfo : EIATTR_REGCOUNT
	.align		4
.L_15:
        /*0060*/ 	.byte	0x04, 0x2f
        /*0062*/ 	.short	(.L_17 - .L_16)
	.align		4
.L_16:
        /*0064*/ 	.word	index@(_Z20relu_backward_kernelPfS_S_m)
        /*0068*/ 	.word	0x0000000c


	//----- nvinfo : EIATTR_FRAME_SIZE
	.align		4
.L_17:
        /*006c*/ 	.byte	0x04, 0x11
        /*006e*/ 	.short	(.L_19 - .L_18)
	.align		4
.L_18:
        /*0070*/ 	.word	index@(_Z20relu_backward_kernelPfS_S_m)
        /*0074*/ 	.word	0x00000000


	//----- nvinfo : EIATTR_REGCOUNT
	.align		4
.L_19:
        /*0078*/ 	.byte	0x04, 0x2f
        /*007a*/ 	.short	(.L_21 - .L_20)
	.align		4
.L_20:
        /*007c*/ 	.word	index@(_Z17logsoftmax_kernelPfS_iiii)
        /*0080*/ 	.word	0x00000020


	//----- nvinfo : EIATTR_FRAME_SIZE
	.align		4
.L_21:
        /*0084*/ 	.byte	0x04, 0x11
        /*0086*/ 	.short	(.L_23 - .L_22)
	.align		4
.L_22:
        /*0088*/ 	.word	index@(_Z17logsoftmax_kernelPfS_iiii)
        /*008c*/ 	.word	0x00000000


	//----- nvinfo : EIATTR_REGCOUNT
	.align		4
.L_23:
        /*0090*/ 	.byte	0x04, 0x2f
        /*0092*/ 	.short	(.L_25 - .L_24)
	.align		4
.L_24:
        /*0094*/ 	.word	index@(_Z26logsoftmax_backward_kernelPfS_S_ii)
        /*0098*/ 	.word	0x0000001f


	//----- nvinfo : EIATTR_FRAME_SIZE
	.align		4
.L_25:
        /*009c*/ 	.byte	0x04, 0x11
        /*009e*/ 	.short	(.L_27 - .L_26)
	.align		4
.L_26:
        /*00a0*/ 	.word	index@(_Z26logsoftmax_backward_kernelPfS_S_ii)
        /*00a4*/ 	.word	0x00000000


	//----- nvinfo : EIATTR_REGCOUNT
	.align		4
.L_27:
        /*00a8*/ 	.byte	0x04, 0x2f
        /*00aa*/ 	.short	(.L_29 - .L_28)
	.align		4
.L_28:
        /*00ac*/ 	.word	index@(_Z11loss_kernelPfS_S_m)
        /*00b0*/ 	.word	0x0000000e


	//----- nvinfo : EIATTR_FRAME_SIZE
	.align		4
.L_29:
        /*00b4*/ 	.byte	0x04, 0x11
        /*00b6*/ 	.short	(.L_31 - .L_30)
	.align		4
.L_30:
        /*00b8*/ 	.word	index@($__internal_0_$__cuda_sm3x_div_rn_noftz_f32_slowpath)
        /*00bc*/ 	.word	0x00000000


	//----- nvinfo : EIATTR_FRAME_SIZE
	.align		4
.L_31:
        /*00c0*/ 	.byte	0x04, 0x11
        /*00c2*/ 	.short	(.L_33 - .L_32)
	.align		4
.L_32:
        /*00c4*/ 	.word	index@(_Z11loss_kernelPfS_S_m)
        /*00c8*/ 	.word	0x00000000


	//----- nvinfo : EIATTR_REGCOUNT
	.align		4
.L_33:
        /*00cc*/ 	.byte	0x04, 0x2f
        /*00ce*/ 	.short	(.L_35 - .L_34)
	.align		4
.L_34:
        /*00d0*/ 	.word	index@(_Z20loss_backward_kernelPfS_m)
        /*00d4*/ 	.word	0x00000008


	//----- nvinfo : EIATTR_FRAME_SIZE
	.align		4
.L_35:
        /*00d8*/ 	.byte	0x04, 0x11
        /*00da*/ 	.short	(.L_37 - .L_36)
	.align		4
.L_36:
        /*00dc*/ 	.word	index@(_Z20loss_backward_kernelPfS_m)
        /*00e0*/ 	.word	0x00000000


	//----- nvinfo : EIATTR_REGCOUNT
	.align		4
.L_37:
        /*00e4*/ 	.byte	0x04, 0x2f
        /*00e6*/ 	.short	(.L_39 - .L_38)
	.align		4
.L_38:
        /*00e8*/ 	.word	index@(_Z20update_weight_kernelPfS_fm)
        /*00ec*/ 	.word	0x0000000a


	//----- nvinfo : EIATTR_FRAME_SIZE
	.align		4
.L_39:
        /*00f0*/ 	.byte	0x04, 0x11
        /*00f2*/ 	.short	(.L_41 - .L_40)
	.align		4
.L_40:
        /*00f4*/ 	.word	index@(_Z20update_weight_kernelPfS_fm)
        /*00f8*/ 	.word	0x00000000


	//----- nvinfo : EIATTR_MIN_STACK_SIZE
	.align		4
.L_41:
        /*00fc*/ 	.byte	0x04, 0x12
        /*00fe*/ 	.short	(.L_43 - .L_42)
	.align		4
.L_42:
        /*0100*/ 	.word	index@(_Z20update_weight_kernelPfS_fm)
        /*0104*/ 	.word	0x00000000


	//----- nvinfo : EIATTR_MIN_STACK_SIZE
	.align		4
.L_43:
        /*0108*/ 	.byte	0x04, 0x12
        /*010a*/ 	.short	(.L_45 - .L_44)
	.align		4
.L_44:
        /*010c*/ 	.word	index@(_Z20loss_backward_kernelPfS_m)
        /*0110*/ 	.word	0x00000000


	//----- nvinfo : EIATTR_MIN_STACK_SIZE
	.align		4
.L_45:
        /*0114*/ 	.byte	0x04, 0x12
        /*0116*/ 	.short	(.L_47 - .L_46)
	.align		4
.L_46:
        /*0118*/ 	.word	index@(_Z11loss_kernelPfS_S_m)
        /*011c*/ 	.word	0x00000000


	//----- nvinfo : EIATTR_MIN_STACK_SIZE
	.align		4
.L_47:
        /*0120*/ 	.byte	0x04, 0x12
        /*0122*/ 	.short	(.L_49 - .L_48)
	.align		4
.L_48:
        /*0124*/ 	.word	index@(_Z26logsoftmax_backward_kernelPfS_S_ii)
        /*0128*/ 	.word	0x00000000


	//----- nvinfo : EIATTR_MIN_STACK_SIZE
	.align		4
.L_49:
        /*012c*/ 	.byte	0x04, 0x12
        /*012e*/ 	.short	(.L_51 - .L_50)
	.align		4
.L_50:
        /*0130*/ 	.word	index@(_Z17logsoftmax_kernelPfS_iiii)
        /*0134*/ 	.word	0x00000000


	//----- nvinfo : EIATTR_MIN_STACK_SIZE
	.align		4
.L_51:
        /*0138*/ 	.byte	0x04, 0x12
        /*013a*/ 	.short	(.L_53 - .L_52)
	.align		4
.L_52:
        /*013c*/ 	.word	index@(_Z20relu_backward_kernelPfS_S_m)
        /*0140*/ 	.word	0x00000000


	//----- nvinfo : EIATTR_MIN_STACK_SIZE
	.align		4
.L_53:
        /*0144*/ 	.byte	0x04, 0x12
        /*0146*/ 	.short	(.L_55 - .L_54)
	.align		4
.L_54:
        /*0148*/ 	.word	index@(_Z11relu_kernelPfS_m)
        /*014c*/ 	.word	0x00000000


	//----- nvinfo : EIATTR_MIN_STACK_SIZE
	.align		4
.L_55:
        /*0150*/ 	.byte	0x04, 0x12
        /*0152*/ 	.short	(.L_57 - .L_56)
	.align		4
.L_56:
        /*0154*/ 	.word	index@(_Z16transpose_matmulPfS_S_iii)
        /*0158*/ 	.word	0x00000000


	//----- nvinfo : EIATTR_MIN_STACK_SIZE
	.align		4
.L_57:
        /*015c*/ 	.byte	0x04, 0x12
        /*015e*/ 	.short	(.L_59 - .L_58)
	.align		4
.L_58:
        /*0160*/ 	.word	index@(_Z16matmul_transposePfS_S_iii)
        /*0164*/ 	.word	0x00000000


	//----- nvinfo : EIATTR_MIN_STACK_SIZE
	.align		4
.L_59:
        /*0168*/ 	.byte	0x04, 0x12
        /*016a*/ 	.short	(.L_61 - .L_60)
	.align		4
.L_60:
        /*016c*/ 	.word	index@(_Z13matmul_kernelPfS_S_iii)
        /*0170*/ 	.word	0x00000000
.L_61:


//--------------------- .nv.compat                --------------------------
	.section	.nv.compat,"",@"SHT_CUDA_COMPAT_INFO"
	.align	4
        /*0000*/ 	.byte	0x02, 0x09, 0x00, 0x00, 0x02, 0x02, 0x01, 0x00, 0x02, 0x05, 0x05, 0x00, 0x03, 0x07, 0x01, 0x01
        /*0010*/ 	.byte	0x02, 0x03, 0x00, 0x00, 0x02, 0x06, 0x01, 0x00, 0x04, 0x0b, 0x08, 0x00, 0x01, 0x00, 0x00, 0x00
        /*0020*/ 	.byte	0x00, 0x00, 0x00, 0x00


//--------------------- .nv.info._Z20update_weight_kernelPfS_fm --------------------------
	.section	.nv.info._Z20update_weight_kernelPfS_fm,"",@"SHT_CUDA_INFO"
	.sectionflags	@""
	.align	4


	//----- nvinfo : EIATTR_CUDA_API_VERSION
	.align		4
        /*0000*/ 	.byte	0x04, 0x37
        /*0002*/ 	.short	(.L_63 - .L_62)
.L_62:
        /*0004*/ 	.word	0x00000082


	//----- nvinfo : EIATTR_KPARAM_INFO
	.align		4
.L_63:
        /*0008*/ 	.byte	0x04, 0x17
        /*000a*/ 	.short	(.L_65 - .L_64)
.L_64:
        /*000c*/ 	.word	0x00000000
        /*0010*/ 	.short	0x0003
        /*0012*/ 	.short	0x0018
        /*0014*/ 	.byte	0x00, 0xf0, 0x21, 0x00


	//----- nvinfo : EIATTR_KPARAM_INFO
	.align		4
.L_65:
        /*0018*/ 	.byte	0x04, 0x17
        /*001a*/ 	.short	(.L_67 - .L_66)
.L_66:
        /*001c*/ 	.word	0x00000000
        /*0020*/ 	.short	0x0002
        /*0022*/ 	.short	0x0010
        /*0024*/ 	.byte	0x00, 0xf0, 0x11, 0x00


	//----- nvinfo : EIATTR_KPARAM_INFO
	.align		4
.L_67:
        /*0028*/ 	.byte	0x04, 0x17
        /*002a*/ 	.short	(.L_69 - .L_68)
.L_68:
        /*002c*/ 	.word	0x00000000
        /*0030*/ 	.short	0x0001
        /*0032*/ 	.short	0x0008
        /*0034*/ 	.byte	0x00, 0xf5, 0x21, 0x00


	//----- nvinfo : EIATTR_KPARAM_INFO
	.align		4
.L_69:
        /*0038*/ 	.byte	0x04, 0x17
        /*003a*/ 	.short	(.L_71 - .L_70)
.L_70:
        /*003c*/ 	.word	0x00000000
        /*0040*/ 	.short	0x0000
        /*0042*/ 	.short	0x0000
        /*0044*/ 	.byte	0x00, 0xf5, 0x21, 0x00


	//----- nvinfo : EIATTR_SPARSE_MMA_MASK
	.align		4
.L_71:
        /*0048*/ 	.byte	0x03, 0x50
        /*004a*/ 	.short	0x0000


	//----- nvinfo : EIATTR_MAXREG_COUNT
	.align		4
        /*004c*/ 	.byte	0x03, 0x1b
        /*004e*/ 	.short	0x00ff


	//----- nvinfo : EIATTR_MERCURY_ISA_VERSION
	.align		4
        /*0050*/ 	.byte	0x03, 0x5f
        /*0052*/ 	.short	0x0101


	//----- nvinfo : EIATTR_VRC_CTA_INIT_COUNT
	.align		4
        /*0054*/ 	.byte	0x02, 0x4a
	.zero		1
	.zero		1


	//----- nvinfo : EIATTR_EXIT_INSTR_OFFSETS
	.align		4
        /*0058*/ 	.byte	0x04, 0x1c
        /*005a*/ 	.short	(.L_73 - .L_72)


	//   ....[0]....
.L_72:
        /*005c*/ 	.word	0x00000090


	//   ....[1]....
        /*0060*/ 	.word	0x00000170


	//----- nvinfo : EIATTR_CBANK_PARAM_SIZE
	.align		4
.L_73:
        /*0064*/ 	.byte	0x03, 0x19
        /*0066*/ 	.short	0x0020


	//----- nvinfo : EIATTR_PARAM_CBANK
	.align		4
        /*0068*/ 	.byte	0x04, 0x0a
        /*006a*/ 	.short	(.L_75 - .L_74)
	.align		4
.L_74:
        /*006c*/ 	.word	index@(.nv.constant0._Z20update_weight_kernelPfS_fm)
        /*0070*/ 	.short	0x0380
        /*0072*/ 	.short	0x0020


	//----- nvinfo : EIATTR_SW_WAR
	.align		4
.L_75:
        /*0074*/ 	.byte	0x04, 0x36
        /*0076*/ 	.short	(.L_77 - .L_76)
.L_76:
        /*0078*/ 	.word	0x00000008
.L_77:


//--------------------- .nv.info._Z20loss_backward_kernelPfS_m --------------------------
	.section	.nv.info._Z20loss_backward_kernelPfS_m,"",@"SHT_CUDA_INFO"
	.sectionflags	@""
	.align	4


	//----- nvinfo : EIATTR_CUDA_API_VERSION
	.align		4
        /*0000*/ 	.byte	0x04, 0x37
        /*0002*/ 	.short	(.L_79 - .L_78)
.L_78:
        /*0004*/ 	.word	0x00000082


	//----- nvinfo : EIATTR_KPARAM_INFO
	.align		4
.L_79:
        /*0008*/ 	.byte	0x04, 0x17
        /*000a*/ 	.short	(.L_81 - .L_80)
.L_80:
        /*000c*/ 	.word	0x00000000
        /*0010*/ 	.short	0x0002
        /*0012*/ 	.short	0x0010
        /*0014*/ 	.byte	0x00, 0xf0, 0x21, 0x00


	//----- nvinfo : EIATTR_KPARAM_INFO
	.align		4
.L_81:
        /*0018*/ 	.byte	0x04, 0x17
        /*001a*/ 	.short	(.L_83 - .L_82)
.L_82:
        /*001c*/ 	.word	0x00000000
        /*0020*/ 	.short	0x0001
        /*0022*/ 	.short	0x0008
        /*0024*/ 	.byte	0x00, 0xf5, 0x21, 0x00


	//----- nvinfo : EIATTR_KPARAM_INFO
	.align		4
.L_83:
        /*0028*/ 	.byte	0x04, 0x17
        /*002a*/ 	.short	(.L_85 - .L_84)
.L_84:
        /*002c*/ 	.word	0x00000000
        /*0030*/ 	.short	0x0000
        /*0032*/ 	.short	0x0000
        /*0034*/ 	.byte	0x00, 0xf5, 0x21, 0x00


	//----- nvinfo : EIATTR_SPARSE_MMA_MASK
	.align		4
.L_85:
        /*0038*/ 	.byte	0x03, 0x50
        /*003a*/ 	.short	0x0000


	//----- nvinfo : EIATTR_MAXREG_COUNT
	.align		4
        /*003c*/ 	.byte	0x03, 0x1b
        /*003e*/ 	.short	0x00ff


	//----- nvinfo : EIATTR_MERCURY_ISA_VERSION
	.align		4
        /*0040*/ 	.byte	0x03, 0x5f
        /*0042*/ 	.short	0x0101


	//----- nvinfo : EIATTR_VRC_CTA_INIT_COUNT
	.align		4
        /*0044*/ 	.byte	0x02, 0x4a
	.zero		1
	.zero		1


	//----- nvinfo : EIATTR_EXIT_INSTR_OFFSETS
	.align		4
        /*0048*/ 	.byte	0x04, 0x1c
        /*004a*/ 	.short	(.L_87 - .L_86)


	//   ....[0]....
.L_86:
        /*004c*/ 	.word	0x00000090


	//   ....[1]....
        /*0050*/ 	.word	0x00000140


	//----- nvinfo : EIATTR_CBANK_PARAM_SIZE
	.align		4
.L_87:
        /*0054*/ 	.byte	0x03, 0x19
        /*0056*/ 	.short	0x0018


	//----- nvinfo : EIATTR_PARAM_CBANK
	.align		4
        /*0058*/ 	.byte	0x04, 0x0a
        /*005a*/ 	.short	(.L_89 - .L_88)
	.align		4
.L_88:
        /*005c*/ 	.word	index@(.nv.constant0._Z20loss_backward_kernelPfS_m)
        /*0060*/ 	.short	0x0380
        /*0062*/ 	.short	0x0018


	//----- nvinfo : EIATTR_SW_WAR
	.align		4
.L_89:
        /*0064*/ 	.byte	0x04, 0x36
        /*0066*/ 	.short	(.L_91 - .L_90)
.L_90:
        /*0068*/ 	.word	0x00000008
.L_91:


//--------------------- .nv.info._Z11loss_kernelPfS_S_m --------------------------
	.section	.nv.info._Z11loss_kernelPfS_S_m,"",@"SHT_CUDA_INFO"
	.sectionflags	@""
	.align	4


	//----- nvinfo : EIATTR_CUDA_API_VERSION
	.align		4
        /*0000*/ 	.byte	0x04, 0x37
        /*0002*/ 	.short	(.L_93 - .L_92)
.L_92:
        /*0004*/ 	.word	0x00000082


	//----- nvinfo : EIATTR_KPARAM_INFO
	.align		4
.L_93:
        /*0008*/ 	.byte	0x04, 0x17
        /*000a*/ 	.short	(.L_95 - .L_94)
.L_94:
        /*000c*/ 	.word	0x00000000
        /*0010*/ 	.short	0x0003
        /*0012*/ 	.short	0x0018
        /*0014*/ 	.byte	0x00, 0xf0, 0x21, 0x00


	//----- nvinfo : EIATTR_KPARAM_INFO
	.align		4
.L_95:
        /*0018*/ 	.byte	0x04, 0x17
        /*001a*/ 	.short	(.L_97 - .L_96)
.L_96:
        /*001c*/ 	.word	0x00000000
        /*0020*/ 	.short	0x0002
        /*0022*/ 	.short	0x0010
        /*0024*/ 	.byte	0x00, 0xf5, 0x21, 0x00


	//----- nvinfo : EIATTR_KPARAM_INFO
	.align		4
.L_97:
        /*0028*/ 	.byte	0x04, 0x17
        /*002a*/ 	.short	(.L_99 - .L_98)
.L_98:
        /*002c*/ 	.word	0x00000000
        /*0030*/ 	.short	0x0001
        /*0032*/ 	.short	0x0008
        /*0034*/ 	.byte	0x00, 0xf5, 0x21, 0x00


	//----- nvinfo : EIATTR_KPARAM_INFO
	.align		4
.L_99:
        /*0038*/ 	.byte	0x04, 0x17
        /*003a*/ 	.short	(.L_101 - .L_100)
.L_100:
        /*003c*/ 	.word	0x00000000
        /*0040*/ 	.short	0x0000
        /*0042*/ 	.short	0x0000
        /*0044*/ 	.byte	0x00, 0xf5, 0x21, 0x00


	//----- nvinfo : EIATTR_SPARSE_MMA_MASK
	.align		4
.L_101:
        /*0048*/ 	.byte	0x03, 0x50
        /*004a*/ 	.short	0x0000


	//----- nvinfo : EIATTR_MAXREG_COUNT
	.align		4
        /*004c*/ 	.byte	0x03, 0x1b
        /*004e*/ 	.short	0x00ff


	//----- nvinfo : EIATTR_NUM_BARRIERS
	.align		4
        /*0050*/ 	.byte	0x02, 0x4c
        /*0052*/ 	.byte	0x01
	.zero		1


	//----- nvinfo : EIATTR_MERCURY_ISA_VERSION
	.align		4
        /*0054*/ 	.byte	0x03, 0x5f
        /*0056*/ 	.short	0x0101


	//----- nvinfo : EIATTR_VRC_CTA_INIT_COUNT
	.align		4
        /*0058*/ 	.byte	0x02, 0x4a
	.zero		1
	.zero		1


	//----- nvinfo : EIATTR_EXIT_INSTR_OFFSETS
	.align		4
        /*005c*/ 	.byte	0x04, 0x1c
        /*005e*/ 	.short	(.L_103 - .L_102)


	//   ....[0]....
.L_102:
        /*0060*/ 	.word	0x00000310


	//   ....[1]....
        /*0064*/ 	.word	0x00000410


	//----- nvinfo : EIATTR_CRS_STACK_SIZE
	.align		4
.L_103:
        /*0068*/ 	.byte	0x04, 0x1e
        /*006a*/ 	.short	(.L_105 - .L_104)
.L_104:
        /*006c*/ 	.word	0x00000000


	//----- nvinfo : EIATTR_CBANK_PARAM_SIZE
	.align		4
.L_105:
        /*0070*/ 	.byte	0x03, 0x19
        /*0072*/ 	.short	0x0020


	//----- nvinfo : EIATTR_PARAM_CBANK
	.align		4
        /*0074*/ 	.byte	0x04, 0x0a
        /*0076*/ 	.short	(.L_107 - .L_106)
	.align		4
.L_106:
        /*0078*/ 	.word	index@(.nv.constant0._Z11loss_kernelPfS_S_m)
        /*007c*/ 	.short	0x0380
        /*007e*/ 	.short	0x0020


	//----- nvinfo : EIATTR_SW_WAR
	.align		4
.L_107:
        /*0080*/ 	.byte	0x04, 0x36
        /*0082*/ 	.short	(.L_109 - .L_108)
.L_108:
        /*0084*/ 	.word	0x00000008
.L_109:


//--------------------- .nv.info._Z26logsoftmax_backward_kernelPfS_S_ii --------------------------
	.section	.nv.info._Z26logsoftmax_backward_kernelPfS_S_ii,"",@"SHT_CUDA_INFO"
	.sectionflags	@""
	.align	4


	//----- nvinfo : EIATTR_CUDA_API_VERSION
	.align		4
        /*0000*/ 	.byte	0x04, 0x37
        /*0002*/ 	.short	(.L_111 - .L_110)
.L_110:
        /*0004*/ 	.word	0x00000082


	//----- nvinfo : EIATTR_KPARAM_INFO
	.align		4
.L_111:
        /*0008*/ 	.byte	0x04, 0x17
        /*000a*/ 	.short	(.L_113 - .L_112)
.L_112:
        /*000c*/ 	.word	0x00000000
        /*0010*/ 	.short	0x0004
        /*0012*/ 	.short	0x001c
        /*0014*/ 	.byte	0x00, 0xf0, 0x11, 0x00


	//----- nvinfo : EIATTR_KPARAM_INFO
	.align		4
.L_113:
        /*0018*/ 	.byte	0x04, 0x17
        /*001a*/ 	.short	(.L_115 - .L_114)
.L_114:
        /*001c*/ 	.word	0x00000000
        /*0020*/ 	.short	0x0003
        /*0022*/ 	.short	0x0018
        /*0024*/ 	.byte	0x00, 0xf0, 0x11, 0x00


	//----- nvinfo : EIATTR_KPARAM_INFO
	.align		4
.L_115:
        /*0028*/ 	.byte	0x04, 0x17
        /*002a*/ 	.short	(.L_117 - .L_116)
.L_116:
        /*002c*/ 	.word	0x00000000
        /*0030*/ 	.short	0x0002
        /*0032*/ 	.short	0x0010
        /*0034*/ 	.byte	0x00, 0xf5, 0x21, 0x00


	//----- nvinfo : EIATTR_KPARAM_INFO
	.align		4
.L_117:
        /*0038*/ 	.byte	0x04, 0x17
        /*003a*/ 	.short	(.L_119 - .L_118)
.L_118:
        /*003c*/ 	.word	0x00000000
        /*0040*/ 	.short	0x0001
        /*0042*/ 	.short	0x0008
        /*0044*/ 	.byte	0x00, 0xf5, 0x21, 0x00


	//----- nvinfo : EIATTR_KPARAM_INFO
	.align		4
.L_119:
        /*0048*/ 	.byte	0x04, 0x17
        /*004a*/ 	.short	(.L_121 - .L_120)
.L_120:
        /*004c*/ 	.word	0x00000000
        /*0050*/ 	.short	0x0000
        /*0052*/ 	.short	0x0000
        /*0054*/ 	.byte	0x00, 0xf5, 0x21, 0x00


	//----- nvinfo : EIATTR_SPARSE_MMA_MASK
	.align		4
.L_121:
        /*0058*/ 	.byte	0x03, 0x50
        /*005a*/ 	.short	0x0000


	//----- nvinfo : EIATTR_MAXREG_COUNT
	.align		4
        /*005c*/ 	.byte	0x03, 0x1b
        /*005e*/ 	.short	0x00ff


	//----- nvinfo : EIATTR_MERCURY_ISA_VERSION
	.align		4
        /*0060*/ 	.byte	0x03, 0x5f
        /*0062*/ 	.short	0x0101


	//----- nvinfo : EIATTR_VRC_CTA_INIT_COUNT
	.align		4
        /*0064*/ 	.byte	0x02, 0x4a
	.zero		1
	.zero		1


	//----- nvinfo : EIATTR_EXIT_INSTR_OFFSETS
	.align		4
        /*0068*/ 	.byte	0x04, 0x1c
        /*006a*/ 	.short	(.L_123 - .L_122)


	//   ....[0]....
.L_122:
        /*006c*/ 	.word	0x00000770


	//   ....[1]....
        /*0070*/ 	.word	0x00000f80


	//   ....[2]....
        /*0074*/ 	.word	0x00001370


	//   ....[3]....
        /*0078*/ 	.word	0x000015e0


	//   ....[4]....
        /*007c*/ 	.word	0x00001740


	//----- nvinfo : EIATTR_CBANK_PARAM_SIZE
	.align		4
.L_123:
        /*0080*/ 	.byte	0x03, 0x19
        /*0082*/ 	.short	0x0020


	//----- nvinfo : EIATTR_PARAM_CBANK
	.align		4
        /*0084*/ 	.byte	0x04, 0x0a
        /*0086*/ 	.short	(.L_125 - .L_124)
	.align		4
.L_124:
        /*0088*/ 	.word	index@(.nv.constant0._Z26logsoftmax_backward_kernelPfS_S_ii)
        /*008c*/ 	.short	0x0380
        /*008e*/ 	.short	0x0020


	//----- nvinfo : EIATTR_SW_WAR
	.align		4
.L_125:
        /*0090*/ 	.byte	0x04, 0x36
        /*0092*/ 	.short	(.L_127 - .L_126)
.L_126:
        /*0094*/ 	.word	0x00000008
.L_127:


//--------------------- .nv.info._Z17logsoftmax_kernelPfS_iiii --------------------------
	.section	.nv.info._Z17logsoftmax_kernelPfS_iiii,"",@"SHT_CUDA_INFO"
	.sectionflags	@""
	.align	4


	//----- nvinfo : EIATTR_CUDA_API_VERSION
	.align		4
        /*0000*/ 	.byte	0x04, 0x37
        /*0002*/ 	.short	(.L_129 - .L_128)
.L_128:
        /*0004*/ 	.word	0x00000082


	//----- nvinfo : EIATTR_KPARAM_INFO
	.align		4
.L_129:
        /*0008*/ 	.byte	0x04, 0x17
        /*000a*/ 	.short	(.L_131 - .L_130)
.L_130:
        /*000c*/ 	.word	0x00000000
        /*0010*/ 	.short	0x0005
        /*0012*/ 	.short	0x001c
        /*0014*/ 	.byte	0x00, 0xf0, 0x11, 0x00


	//----- nvinfo : EIATTR_KPARAM_INFO
	.align		4
.L_131:
        /*0018*/ 	.byte	0x04, 0x17
        /*001a*/ 	.short	(.L_133 - .L_132)
.L_132:
        /*001c*/ 	.word	0x00000000
        /*0020*/ 	.short	0x0004
        /*0022*/ 	.short	0x0018
        /*0024*/ 	.byte	0x00, 0xf0, 0x11, 0x00


	//----- nvinfo : EIATTR_KPARAM_INFO
	.align		4
.L_133:
        /*0028*/ 	.byte	0x04, 0x17
        /*002a*/ 	.short	(.L_135 - .L_134)
.L_134:
        /*002c*/ 	.word	0x00000000
        /*0030*/ 	.short	0x0003
        /*0032*/ 	.short	0x0014
        /*0034*/ 	.byte	0x00, 0xf0, 0x11, 0x00


	//----- nvinfo : EIATTR_KPARAM_INFO
	.align		4
.L_135:
        /*0038*/ 	.byte	0x04, 0x17
        /*003a*/ 	.short	(.L_137 - .L_136)
.L_136:
        /*003c*/ 	.word	0x00000000
        /*0040*/ 	.short	0x0002
        /*0042*/ 	.short	0x0010
        /*0044*/ 	.byte	0x00, 0xf0, 0x11, 0x00


	//----- nvinfo : EIATTR_KPARAM_INFO
	.align		4
.L_137:
        /*0048*/ 	.byte	0x04, 0x17
        /*004a*/ 	.short	(.L_139 - .L_138)
.L_138:
        /*004c*/ 	.word	0x00000000
        /*0050*/ 	.short	0x0001
        /*0052*/ 	.short	0x0008
        /*0054*/ 	.byte	0x00, 0xf5, 0x21, 0x00


	//----- nvinfo : EIATTR_KPARAM_INFO
	.align		4
.L_139:
        /*0058*/ 	.byte	0x04, 0x17
        /*005a*/ 	.short	(.L_141 - .L_140)
.L_140:
        /*005c*/ 	.word	0x00000000
        /*0060*/ 	.short	0x0000
        /*0062*/ 	.short	0x0000
        /*0064*/ 	.byte	0x00, 0xf5, 0x21, 0x00


	//----- nvinfo : EIATTR_SPARSE_MMA_MASK
	.align		4
.L_141:
        /*0068*/ 	.byte	0x03, 0x50
        /*006a*/ 	.short	0x0000


	//----- nvinfo : EIATTR_MAXREG_COUNT
	.align		4
        /*006c*/ 	.byte	0x03, 0x1b
        /*006e*/ 	.short	0x00ff


	//----- nvinfo : EIATTR_MERCURY_ISA_VERSION
	.align		4
        /*0070*/ 	.byte	0x03, 0x5f
        /*0072*/ 	.short	0x0101


	//----- nvinfo : EIATTR_VRC_CTA_INIT_COUNT
	.align		4
        /*0074*/ 	.byte	0x02, 0x4a
	.zero		1
	.zero		1


	//----- nvinfo : EIATTR_EXIT_INSTR_OFFSETS
	.align		4
        /*0078*/ 	.byte	0x04, 0x1c
        /*007a*/ 	.short	(.L_143 - .L_142)


	//   ....[0]....
.L_142:
        /*007c*/ 	.word	0x00000070


	//   ....[1]....
        /*0080*/ 	.word	0x00001600


	//   ....[2]....
        /*0084*/ 	.word	0x00001ec0


	//   ....[3]....
        /*0088*/ 	.word	0x00002260


	//   ....[4]....
        /*008c*/ 	.word	0x00002480


	//   ....[5]....
        /*0090*/ 	.word	0x00002580


	//----- nvinfo : EIATTR_CBANK_PARAM_SIZE
	.align		4
.L_143:
        /*0094*/ 	.byte	0x03, 0x19
        /*0096*/ 	.short	0x0020


	//----- nvinfo : EIATTR_PARAM_CBANK
	.align		4
        /*0098*/ 	.byte	0x04, 0x0a
        /*009a*/ 	.short	(.L_145 - .L_144)
	.align		4
.L_144:
        /*009c*/ 	.word	index@(.nv.constant0._Z17logsoftmax_kernelPfS_iiii)
        /*00a0*/ 	.short	0x0380
        /*00a2*/ 	.short	0x0020


	//----- nvinfo : EIATTR_SW_WAR
	.align		4
.L_145:
        /*00a4*/ 	.byte	0x04, 0x36
        /*00a6*/ 	.short	(.L_147 - .L_146)
.L_146:
        /*00a8*/ 	.word	0x00000008
.L_147:


//--------------------- .nv.info._Z20relu_backward_kernelPfS_S_m --------------------------
	.section	.nv.info._Z20relu_backward_kernelPfS_S_m,"",@"SHT_CUDA_INFO"
	.sectionflags	@""
	.align	4


	//----- nvinfo : EIATTR_CUDA_API_VERSION
	.align		4
        /*0000*/ 	.byte	0x04, 0x37
        /*0002*/ 	.short	(.L_149 - .L_148)
.L_148:
        /*0004*/ 	.word	0x00000082


	//----- nvinfo : EIATTR_KPARAM_INFO
	.align		4
.L_149:
        /*0008*/ 	.byte	0x04, 0x17
        /*000a*/ 	.short	(.L_151 - .L_150)
.L_150:
        /*000c*/ 	.word	0x00000000
        /*0010*/ 	.short	0x0003
        /*0012*/ 	.short	0x0018
        /*0014*/ 	.byte	0x00, 0xf0, 0x21, 0x00


	//----- nvinfo : EIATTR_KPARAM_INFO
	.align		4
.L_151:
        /*0018*/ 	.byte	0x04, 0x17
        /*001a*/ 	.short	(.L_153 - .L_152)
.L_152:
        /*001c*/ 	.word	0x00000000
        /*0020*/ 	.short	0x0002
        /*0022*/ 	.short	0x0010
        /*0024*/ 	.byte	0x00, 0xf5, 0x21, 0x00


	//----- nvinfo : EIATTR_KPARAM_INFO
	.align		4
.L_153:
        /*0028*/ 	.byte	0x04, 0x17
        /*002a*/ 	.short	(.L_155 - .L_154)
.L_154:
        /*002c*/ 	.word	0x00000000
        /*0030*/ 	.short	0x0001
        /*0032*/ 	.short	0x0008
        /*0034*/ 	.byte	0x00, 0xf5, 0x21, 0x00


	//----- nvinfo : EIATTR_KPARAM_INFO
	.align		4
.L_155:
        /*0038*/ 	.byte	0x04, 0x17
        /*003a*/ 	.short	(.L_157 - .L_156)
.L_156:
        /*003c*/ 	.word	0x00000000
        /*0040*/ 	.short	0x0000
        /*0042*/ 	.short	0x0000
        /*0044*/ 	.byte	0x00, 0xf5, 0x21, 0x00


	//----- nvinfo : EIATTR_SPARSE_MMA_MASK
	.align		4
.L_157:
        /*0048*/ 	.byte	0x03, 0x50
        /*004a*/ 	.short	0x0000


	//----- nvinfo : EIATTR_MAXREG_COUNT
	.align		4
        /*004c*/ 	.byte	0x03, 0x1b
        /*004e*/ 	.short	0x00ff


	//----- nvinfo : EIATTR_MERCURY_ISA_VERSION
	.align		4
        /*0050*/ 	.byte	0x03, 0x5f
        /*0052*/ 	.short	0x0101


	//----- nvinfo : EIATTR_VRC_CTA_INIT_COUNT
	.align		4
        /*0054*/ 	.byte	0x02, 0x4a
	.zero		1
	.zero		1


	//----- nvinfo : EIATTR_EXIT_INSTR_OFFSETS
	.align		4
        /*0058*/ 	.byte	0x04, 0x1c
        /*005a*/ 	.short	(.L_159 - .L_158)


	//   ....[0]....
.L_158:
        /*005c*/ 	.word	0x00000090


	//   ....[1]....
        /*0060*/ 	.word	0x000001b0


	//----- nvinfo : EIATTR_CBANK_PARAM_SIZE
	.align		4
.L_159:
        /*0064*/ 	.byte	0x03, 0x19
        /*0066*/ 	.short	0x0020


	//----- nvinfo : EIATTR_PARAM_CBANK
	.align		4
        /*0068*/ 	.byte	0x04, 0x0a
        /*006a*/ 	.short	(.L_161 - .L_160)
	.align		4
.L_160:
        /*006c*/ 	.word	index@(.nv.constant0._Z20relu_backward_kernelPfS_S_m)
        /*0070*/ 	.short	0x0380
        /*0072*/ 	.short	0x0020


	//----- nvinfo : EIATTR_SW_WAR
	.align		4
.L_161:
        /*0074*/ 	.byte	0x04, 0x36
        /*0076*/ 	.short	(.L_163 - .L_162)
.L_162:
        /*0078*/ 	.word	0x00000008
.L_163:


//--------------------- .nv.info._Z11relu_kernelPfS_m --------------------------
	.section	.nv.info._Z11relu_kernelPfS_m,"",@"SHT_CUDA_INFO"
	.sectionflags	@""
	.align	4


	//----- nvinfo : EIATTR_CUDA_API_VERSION
	.align		4
        /*0000*/ 	.byte	0x04, 0x37
        /*0002*/ 	.short	(.L_165 - .L_164)
.L_164:
        /*0004*/ 	.word	0x00000082


	//----- nvinfo : EIATTR_KPARAM_INFO
	.align		4
.L_165:
        /*0008*/ 	.byte	0x04, 0x17
        /*000a*/ 	.short	(.L_167 - .L_166)
.L_166:
        /*000c*/ 	.word	0x00000000
        /*0010*/ 	.short	0x0002
        /*0012*/ 	.short	0x0010
        /*0014*/ 	.byte	0x00, 0xf0, 0x21, 0x00


	//----- nvinfo : EIATTR_KPARAM_INFO
	.align		4
.L_167:
        /*0018*/ 	.byte	0x04, 0x17
        /*001a*/ 	.short	(.L_169 - .L_168)
.L_168:
        /*001c*/ 	.word	0x00000000
        /*0020*/ 	.short	0x0001
        /*0022*/ 	.short	0x0008
        /*0024*/ 	.byte	0x00, 0xf5, 0x21, 0x00


	//----- nvinfo : EIATTR_KPARAM_INFO
	.align		4
.L_169:
        /*0028*/ 	.byte	0x04, 0x17
        /*002a*/ 	.short	(.L_171 - .L_170)
.L_170:
        /*002c*/ 	.word	0x00000000
        /*0030*/ 	.short	0x0000
        /*0032*/ 	.short	0x0000
        /*0034*/ 	.byte	0x00, 0xf5, 0x21, 0x00


	//----- nvinfo : EIATTR_SPARSE_MMA_MASK
	.align		4
.L_171:
        /*0038*/ 	.byte	0x03, 0x50
        /*003a*/ 	.short	0x0000


	//----- nvinfo : EIATTR_MAXREG_COUNT
	.align		4
        /*003c*/ 	.byte	0x03, 0x1b
        /*003e*/ 	.short	0x00ff


	//----- nvinfo : EIATTR_MERCURY_ISA_VERSION
	.align		4
        /*0040*/ 	.byte	0x03, 0x5f
        /*0042*/ 	.short	0x0101


	//----- nvinfo : EIATTR_VRC_CTA_INIT_COUNT
	.align		4
        /*0044*/ 	.byte	0x02, 0x4a
	.zero		1
	.zero		1


	//----- nvinfo : EIATTR_EXIT_INSTR_OFFSETS
	.align		4
        /*0048*/ 	.byte	0x04, 0x1c
        /*004a*/ 	.short	(.L_173 - .L_172)


	//   ....[0]....
.L_172:
        /*004c*/ 	.word	0x00000090


	//   ....[1]....
        /*0050*/ 	.word	0x00000150


	//----- nvinfo : EIATTR_CBANK_PARAM_SIZE
	.align		4
.L_173:
        /*0054*/ 	.byte	0x03, 0x19
        /*0056*/ 	.short	0x0018


	//----- nvinfo : EIATTR_PARAM_CBANK
	.align		4
        /*0058*/ 	.byte	0x04, 0x0a
        /*005a*/ 	.short	(.L_175 - .L_174)
	.align		4
.L_174:
        /*005c*/ 	.word	index@(.nv.constant0._Z11relu_kernelPfS_m)
        /*0060*/ 	.short	0x0380
        /*0062*/ 	.short	0x0018


	//----- nvinfo : EIATTR_SW_WAR
	.align		4
.L_175:
        /*0064*/ 	.byte	0x04, 0x36
        /*0066*/ 	.short	(.L_177 - .L_176)
.L_176:
        /*0068*/ 	.word	0x00000008
.L_177:


//--------------------- .nv.info._Z16transpose_matmulPfS_S_iii --------------------------
	.section	.nv.info._Z16transpose_matmulPfS_S_iii,"",@"SHT_CUDA_INFO"
	.sectionflags	@""
	.align	4


	//----- nvinfo : EIATTR_CUDA_API_VERSION
	.align		4
        /*0000*/ 	.byte	0x04, 0x37
        /*0002*/ 	.short	(.L_179 - .L_178)
.L_178:
        /*0004*/ 	.word	0x00000082


	//----- nvinfo : EIATTR_KPARAM_INFO
	.align		4
.L_179:
        /*0008*/ 	.byte	0x04, 0x17
        /*000a*/ 	.short	(.L_181 - .L_180)
.L_180:
        /*000c*/ 	.word	0x00000000
        /*0010*/ 	.short	0x0005
        /*0012*/ 	.short	0x0020
        /*0014*/ 	.byte	0x00, 0xf0, 0x11, 0x00


	//----- nvinfo : EIATTR_KPARAM_INFO
	.align		4
.L_181:
        /*0018*/ 	.byte	0x04, 0x17
        /*001a*/ 	.short	(.L_183 - .L_182)
.L_182:
        /*001c*/ 	.word	0x00000000
        /*0020*/ 	.short	0x0004
        /*0022*/ 	.short	0x001c
        /*0024*/ 	.byte	0x00, 0xf0, 0x11, 0x00


	//----- nvinfo : EIATTR_KPARAM_INFO
	.align		4
.L_183:
        /*0028*/ 	.byte	0x04, 0x17
        /*002a*/ 	.short	(.L_185 - .L_184)
.L_184:
        /*002c*/ 	.word	0x00000000
        /*0030*/ 	.short	0x0003
        /*0032*/ 	.short	0x0018
        /*0034*/ 	.byte	0x00, 0xf0, 0x11, 0x00


	//----- nvinfo : EIATTR_KPARAM_INFO
	.align		4
.L_185:
        /*0038*/ 	.byte	0x04, 0x17
        /*003a*/ 	.short	(.L_187 - .L_186)
.L_186:
        /*003c*/ 	.word	0x00000000
        /*0040*/ 	.short	0x0002
        /*0042*/ 	.short	0x0010
        /*0044*/ 	.byte	0x00, 0xf5, 0x21, 0x00


	//----- nvinfo : EIATTR_KPARAM_INFO
	.align		4
.L_187:
        /*0048*/ 	.byte	0x04, 0x17
        /*004a*/ 	.short	(.L_189 - .L_188)
.L_188:
        /*004c*/ 	.word	0x00000000
        /*0050*/ 	.short	0x0001
        /*0052*/ 	.short	0x0008
        /*0054*/ 	.byte	0x00, 0xf5, 0x21, 0x00


	//----- nvinfo : EIATTR_KPARAM_INFO
	.align		4
.L_189:
        /*0058*/ 	.byte	0x04, 0x17
        /*005a*/ 	.short	(.L_191 - .L_190)
.L_190:
        /*005c*/ 	.word	0x00000000
        /*0060*/ 	.short	0x0000
        /*0062*/ 	.short	0x0000
        /*0064*/ 	.byte	0x00, 0xf5, 0x21, 0x00


	//----- nvinfo : EIATTR_SPARSE_MMA_MASK
	.align		4
.L_191:
        /*0068*/ 	.byte	0x03, 0x50
        /*006a*/ 	.short	0x0000


	//----- nvinfo : EIATTR_MAXREG_COUNT
	.align		4
        /*006c*/ 	.byte	0x03, 0x1b
        /*006e*/ 	.short	0x00ff


	//----- nvinfo : EIATTR_MERCURY_ISA_VERSION
	.align		4
        /*0070*/ 	.byte	0x03, 0x5f
        /*0072*/ 	.short	0x0101


	//----- nvinfo : EIATTR_VRC_CTA_INIT_COUNT
	.align		4
        /*0074*/ 	.byte	0x02, 0x4a
	.zero		1
	.zero		1


	//----- nvinfo : EIATTR_EXIT_INSTR_OFFSETS
	.align		4
        /*0078*/ 	.byte	0x04, 0x1c
        /*007a*/ 	.short	(.L_193 - .L_192)


	//   ....[0]....
.L_192:
        /*007c*/ 	.word	0x000000c0


	//   ....[1]....
        /*0080*/ 	.word	0x000008a0


	//----- nvinfo : EIATTR_CBANK_PARAM_SIZE
	.align		4
.L_193:
        /*0084*/ 	.byte	0x03, 0x19
        /*0086*/ 	.short	0x0024


	//----- nvinfo : EIATTR_PARAM_CBANK
	.align		4
        /*0088*/ 	.byte	0x04, 0x0a
        /*008a*/ 	.short	(.L_195 - .L_194)
	.align		4
.L_194:
        /*008c*/ 	.word	index@(.nv.constant0._Z16transpose_matmulPfS_S_iii)
        /*0090*/ 	.short	0x0380
        /*0092*/ 	.short	0x0024


	//----- nvinfo : EIATTR_SW_WAR
	.align		4
.L_195:
        /*0094*/ 	.byte	0x04, 0x36
        /*0096*/ 	.short	(.L_197 - .L_196)
.L_196:
        /*0098*/ 	.word	0x00000008
.L_197:


//--------------------- .nv.info._Z16matmul_transposePfS_S_iii --------------------------
	.section	.nv.info._Z16matmul_transposePfS_S_iii,"",@"SHT_CUDA_INFO"
	.sectionflags	@""
	.align	4


	//----- nvinfo : EIATTR_CUDA_API_VERSION
	.align		4
        /*0000*/ 	.byte	0x04, 0x37
        /*0002*/ 	.short	(.L_199 - .L_198)
.L_198:
        /*0004*/ 	.word	0x00000082


	//----- nvinfo : EIATTR_KPARAM_INFO
	.align		4
.L_199:
        /*0008*/ 	.byte	0x04, 0x17
        /*000a*/ 	.short	(.L_201 - .L_200)
.L_200:
        /*000c*/ 	.word	0x00000000
        /*0010*/ 	.short	0x0005
        /*0012*/ 	.short	0x0020
        /*0014*/ 	.byte	0x00, 0xf0, 0x11, 0x00


	//----- nvinfo : EIATTR_KPARAM_INFO
	.align		4
.L_201:
        /*0018*/ 	.byte	0x04, 0x17
        /*001a*/ 	.short	(.L_203 - .L_202)
.L_202:
        /*001c*/ 	.word	0x00000000
        /*0020*/ 	.short	0x0004
        /*0022*/ 	.short	0x001c
        /*0024*/ 	.byte	0x00, 0xf0, 0x11, 0x00


	//----- nvinfo : EIATTR_KPARAM_INFO
	.align		4
.L_203:
        /*0028*/ 	.byte	0x04, 0x17
        /*002a*/ 	.short	(.L_205 - .L_204)
.L_204:
        /*002c*/ 	.word	0x00000000
        /*0030*/ 	.short	0x0003
        /*0032*/ 	.short	0x0018
        /*0034*/ 	.byte	0x00, 0xf0, 0x11, 0x00


	//----- nvinfo : EIATTR_KPARAM_INFO
	.align		4
.L_205:
        /*0038*/ 	.byte	0x04, 0x17
        /*003a*/ 	.short	(.L_207 - .L_206)
.L_206:
        /*003c*/ 	.word	0x00000000
        /*0040*/ 	.short	0x0002
        /*0042*/ 	.short	0x0010
        /*0044*/ 	.byte	0x00, 0xf5, 0x21, 0x00


	//----- nvinfo : EIATTR_KPARAM_INFO
	.align		4
.L_207:
        /*0048*/ 	.byte	0x04, 0x17
        /*004a*/ 	.short	(.L_209 - .L_208)
.L_208:
        /*004c*/ 	.word	0x00000000
        /*0050*/ 	.short	0x0001
        /*0052*/ 	.short	0x0008
        /*0054*/ 	.byte	0x00, 0xf5, 0x21, 0x00


	//----- nvinfo : EIATTR_KPARAM_INFO
	.align		4
.L_209:
        /*0058*/ 	.byte	0x04, 0x17
        /*005a*/ 	.short	(.L_211 - .L_210)
.L_210:
        /*005c*/ 	.word	0x00000000
        /*0060*/ 	.short	0x0000
        /*0062*/ 	.short	0x0000
        /*0064*/ 	.byte	0x00, 0xf5, 0x21, 0x00


	//----- nvinfo : EIATTR_SPARSE_MMA_MASK
	.align		4
.L_211:
        /*0068*/ 	.byte	0x03, 0x50
        /*006a*/ 	.short	0x0000


	//----- nvinfo : EIATTR_MAXREG_COUNT
	.align		4
        /*006c*/ 	.byte	0x03, 0x1b
        /*006e*/ 	.short	0x00ff


	//----- nvinfo : EIATTR_MERCURY_ISA_VERSION
	.align		4
        /*0070*/ 	.byte	0x03, 0x5f
        /*0072*/ 	.short	0x0101


	//----- nvinfo : EIATTR_VRC_CTA_INIT_COUNT
	.align		4
        /*0074*/ 	.byte	0x02, 0x4a
	.zero		1
	.zero		1


	//----- nvinfo : EIATTR_EXIT_INSTR_OFFSETS
	.align		4
        /*0078*/ 	.byte	0x04, 0x1c
        /*007a*/ 	.short	(.L_213 - .L_212)


	//   ....[0]....
.L_212:
        /*007c*/ 	.word	0x000000c0


	//   ....[1]....
        /*0080*/ 	.word	0x00000bd0


	//----- nvinfo : EIATTR_CBANK_PARAM_SIZE
	.align		4
.L_213:
        /*0084*/ 	.byte	0x03, 0x19
        /*0086*/ 	.short	0x0024


	//----- nvinfo : EIATTR_PARAM_CBANK
	.align		4
        /*0088*/ 	.byte	0x04, 0x0a
        /*008a*/ 	.short	(.L_215 - .L_214)
	.align		4
.L_214:
        /*008c*/ 	.word	index@(.nv.constant0._Z16matmul_transposePfS_S_iii)
        /*0090*/ 	.short	0x0380
        /*0092*/ 	.short	0x0024


	//----- nvinfo : EIATTR_SW_WAR
	.align		4
.L_215:
        /*0094*/ 	.byte	0x04, 0x36
        /*0096*/ 	.short	(.L_217 - .L_216)
.L_216:
        /*0098*/ 	.word	0x00000008
.L_217:


//--------------------- .nv.info._Z13matmul_kernelPfS_S_iii --------------------------
	.section	.nv.info._Z13matmul_kernelPfS_S_iii,"",@"SHT_CUDA_INFO"
	.sectionflags	@""
	.align	4


	//----- nvinfo : EIATTR_CUDA_API_VERSION
	.align		4
        /*0000*/ 	.byte	0x04, 0x37
        /*0002*/ 	.short	(.L_219 - .L_218)
.L_218:
        /*0004*/ 	.word	0x00000082


	//----- nvinfo : EIATTR_KPARAM_INFO
	.align		4
.L_219:
        /*0008*/ 	.byte	0x04, 0x17
        /*000a*/ 	.short	(.L_221 - .L_220)
.L_220:
        /*000c*/ 	.word	0x00000000
        /*0010*/ 	.short	0x0005
        /*0012*/ 	.short	0x0020
        /*0014*/ 	.byte	0x00, 0xf0, 0x11, 0x00


	//----- nvinfo : EIATTR_KPARAM_INFO
	.align		4
.L_221:
        /*0018*/ 	.byte	0x04, 0x17
        /*001a*/ 	.short	(.L_223 - .L_222)
.L_222:
        /*001c*/ 	.word	0x00000000
        /*0020*/ 	.short	0x0004
        /*0022*/ 	.short	0x001c
        /*0024*/ 	.byte	0x00, 0xf0, 0x11, 0x00


	//----- nvinfo : EIATTR_KPARAM_INFO
	.align		4
.L_223:
        /*0028*/ 	.byte	0x04, 0x17
        /*002a*/ 	.short	(.L_225 - .L_224)
.L_224:
        /*002c*/ 	.word	0x00000000
        /*0030*/ 	.short	0x0003
        /*0032*/ 	.short	0x0018
        /*0034*/ 	.byte	0x00, 0xf0, 0x11, 0x00


	//----- nvinfo : EIATTR_KPARAM_INFO
	.align		4
.L_225:
        /*0038*/ 	.byte	0x04, 0x17
        /*003a*/ 	.short	(.L_227 - .L_226)
.L_226:
        /*003c*/ 	.word	0x00000000
        /*0040*/ 	.short	0x0002
        /*0042*/ 	.short	0x0010
        /*0044*/ 	.byte	0x00, 0xf5, 0x21, 0x00


	//----- nvinfo : EIATTR_KPARAM_INFO
	.align		4
.L_227:
        /*0048*/ 	.byte	0x04, 0x17
        /*004a*/ 	.short	(.L_229 - .L_228)
.L_228:
        /*004c*/ 	.word	0x00000000
        /*0050*/ 	.short	0x0001
        /*0052*/ 	.short	0x0008
        /*0054*/ 	.byte	0x00, 0xf5, 0x21, 0x00


	//----- nvinfo : EIATTR_KPARAM_INFO
	.align		4
.L_229:
        /*0058*/ 	.byte	0x04, 0x17
        /*005a*/ 	.short	(.L_231 - .L_230)
.L_230:
        /*005c*/ 	.word	0x00000000
        /*0060*/ 	.short	0x0000
        /*0062*/ 	.short	0x0000
        /*0064*/ 	.byte	0x00, 0xf5, 0x21, 0x00


	//----- nvinfo : EIATTR_SPARSE_MMA_MASK
	.align		4
.L_231:
        /*0068*/ 	.byte	0x03, 0x50
        /*006a*/ 	.short	0x0000


	//----- nvinfo : EIATTR_MAXREG_COUNT
	.align		4
        /*006c*/ 	.byte	0x03, 0x1b
        /*006e*/ 	.short	0x00ff


	//----- nvinfo : EIATTR_MERCURY_ISA_VERSION
	.align		4
        /*0070*/ 	.byte	0x03, 0x5f
        /*0072*/ 	.short	0x0101


	//----- nvinfo : EIATTR_VRC_CTA_INIT_COUNT
	.align		4
        /*0074*/ 	.byte	0x02, 0x4a
	.zero		1
	.zero		1


	//----- nvinfo : EIATTR_EXIT_INSTR_OFFSETS
	.align		4
        /*0078*/ 	.byte	0x04, 0x1c
        /*007a*/ 	.short	(.L_233 - .L_232)


	//   ....[0]....
.L_232:
        /*007c*/ 	.word	0x000000c0


	//   ....[1]....
        /*0080*/ 	.word	0x000008e0


	//----- nvinfo : EIATTR_CBANK_PARAM_SIZE
	.align		4
.L_233:
        /*0084*/ 	.byte	0x03, 0x19
        /*0086*/ 	.short	0x0024


	//----- nvinfo : EIATTR_PARAM_CBANK
	.align		4
        /*0088*/ 	.byte	0x04, 0x0a
        /*008a*/ 	.short	(.L_235 - .L_234)
	.align		4
.L_234:
        /*008c*/ 	.word	index@(.nv.constant0._Z13matmul_kernelPfS_S_iii)
        /*0090*/ 	.short	0x0380
        /*0092*/ 	.short	0x0024


	//----- nvinfo : EIATTR_SW_WAR
	.align		4
.L_235:
        /*0094*/ 	.byte	0x04, 0x36
        /*0096*/ 	.short	(.L_237 - .L_236)
.L_236:
        /*0098*/ 	.word	0x00000008
.L_237:


//--------------------- .nv.callgraph             --------------------------
	.section	.nv.callgraph,"",@"SHT_CUDA_CALLGRAPH"
	.align	4
	.sectionentsize	8
	.align		4
        /*0000*/ 	.word	0x00000000
	.align		4
        /*0004*/ 	.word	0xffffffff
	.align		4
        /*0008*/ 	.word	0x00000000
	.align		4
        /*000c*/ 	.word	0xfffffffe
	.align		4
        /*0010*/ 	.word	0x00000000
	.align		4
        /*0014*/ 	.word	0xfffffffd
	.align		4
        /*0018*/ 	.word	0x00000000
	.align		4
        /*001c*/ 	.word	0xfffffffc


//--------------------- .text._Z20update_weight_kernelPfS_fm --------------------------
	.section	.text._Z20update_weight_kernelPfS_fm,"ax",@progbits
	.align	128
        .global         _Z20update_weight_kernelPfS_fm
        .type           _Z20update_weight_kernelPfS_fm,@function
        .size           _Z20update_weight_kernelPfS_fm,(.L_x_65 - _Z20update_weight_kernelPfS_fm)
        .other          _Z20update_weight_kernelPfS_fm,@"STO_CUDA_ENTRY STV_DEFAULT"
_Z20update_weight_kernelPfS_fm:
.text._Z20update_weight_kernelPfS_fm:
[----:B------:R-:W-:Y:S01]  /*0000*/  LDC R1, c[0x0][0x37c] ;  /* 0x0000df00ff017b82 */ /* 0x000fe20000000800 */
[----:B------:R-:W0:Y:S07]  /*0010*/  S2R R3, SR_TID.X ;  /* 0x0000000000037919 */ /* 0x000e2e0000002100 */
[----:B------:R-:W0:Y:S01]  /*0020*/  S2UR UR4, SR_CTAID.X ;  /* 0x00000000000479c3 */ /* 0x000e220000002500 */
[----:B------:R-:W1:Y:S07]  /*0030*/  LDCU.64 UR6, c[0x0][0x398] ;  /* 0x00007300ff0677ac */ /* 0x000e6e0008000a00 */
[----:B------:R-:W0:Y:S02]  /*0040*/  LDC R0, c[0x0][0x360] ;  /* 0x0000d800ff007b82 */ /* 0x000e240000000800 */
[----:B0-----:R-:W-:-:S05]  /*0050*/  IMAD R0, R0, UR4, R3 ;  /* 0x0000000400007c24 */ /* 0x001fca000f8e0203 */
[----:B-1----:R-:W-:Y:S02]  /*0060*/  ISETP.GE.U32.AND P0, PT, R0, UR6, PT ;  /* 0x0000000600007c0c */ /* 0x002fe4000bf06070 */
[----:B------:R-:W-:-:S04]  /*0070*/  SHF.R.S32.HI R3, RZ, 0x1f, R0 ;  /* 0x0000001fff037819 */ /* 0x000fc80000011400 */
[----:B------:R-:W-:-:S13]  /*0080*/  ISETP.GE.U32.AND.EX P0, PT, R3, UR7, PT, P0 ;  /* 0x0000000703007c0c */ /* 0x000fda000bf06100 */
[----:B------:R-:W-:Y:S05]  /*0090*/  @P0 EXIT ;  /* 0x000000000000094d */ /* 0x000fea0003800000 */
[----:B------:R-:W0:Y:S01]  /*00a0*/  LDCU.128 UR8, c[0x0][0x380] ;  /* 0x00007000ff0877ac */ /* 0x000e220008000c00 */
[C---:B------:R-:W-:Y:S01]  /*00b0*/  IMAD.SHL.U32 R2, R0.reuse, 0x4, RZ ;  /* 0x0000000400027824 */ /* 0x040fe200078e00ff */
[----:B------:R-:W-:Y:S01]  /*00c0*/  SHF.L.U64.HI R0, R0, 0x2, R3 ;  /* 0x0000000200007819 */ /* 0x000fe20000010203 */
[----:B------:R-:W1:Y:S01]  /*00d0*/  LDCU.64 UR4, c[0x0][0x358] ;  /* 0x00006b00ff0477ac */ /* 0x000e620008000a00 */
[----:B------:R-:W2:Y:S02]  /*00e0*/  LDCU UR6, c[0x0][0x390] ;  /* 0x00007200ff0677ac */ /* 0x000ea40008000800 */
[C---:B0-----:R-:W-:Y:S02]  /*00f0*/  IADD3 R4, P1, PT, R2.reuse, UR10, RZ ;  /* 0x0000000a02047c10 */ /* 0x041fe4000ff3e0ff */
[----:B------:R-:W-:Y:S02]  /*0100*/  IADD3 R2, P0, PT, R2, UR8, RZ ;  /* 0x0000000802027c10 */ /* 0x000fe4000ff1e0ff */
[----:B------:R-:W-:-:S02]  /*0110*/  IADD3.X R5, PT, PT, R0, UR11, RZ, P1, !PT ;  /* 0x0000000b00057c10 */ /* 0x000fc40008ffe4ff */
[----:B------:R-:W-:-:S04]  /*0120*/  IADD3.X R3, PT, PT, R0, UR9, RZ, P0, !PT ;  /* 0x0000000900037c10 */ /* 0x000fc800087fe4ff */
[----:B-1----:R-:W2:Y:S04]  /*0130*/  LDG.E R5, desc[UR4][R4.64] ;  /* 0x0000000404057981 */ /* 0x002ea8000c1e1900 */
[----:B------:R-:W2:Y:S02]  /*0140*/  LDG.E R0, desc[UR4][R2.64] ;  /* 0x0000000402007981 */ /* 0x000ea4000c1e1900 */
[----:B--2---:R-:W-:-:S05]  /*0150*/  FFMA R7, -R5, UR6, R0 ;  /* 0x0000000605077c23 */ /* 0x004fca0008000100 */
[----:B------:R-:W-:Y:S01]  /*0160*/  STG.E desc[UR4][R2.64], R7 ;  /* 0x0000000702007986 */ /* 0x000fe2000c101904 */
[----:B------:R-:W-:Y:S05]  /*0170*/  EXIT ;  /* 0x000000000000794d */ /* 0x000fea0003800000 */
.L_x_0:
[----:B------:R-:W-:-:S00]  /*0180*/  BRA `(.L_x_0) ;  /* 0xfffffffc00fc7947 */ /* 0x000fc0000383ffff */
[----:B------:R-:W-:-:S00]  /*0190*/  NOP ;  /* 0x0000000000007918 */ /* 0x000fc00000000000 */
        /* <DEDUP_REMOVED lines=14> */
.L_x_65:


//--------------------- .text._Z20loss_backward_kernelPfS_m --------------------------
	.section	.text._Z20loss_backward_kernelPfS_m,"ax",@progbits
	.align	128
        .global         _Z20loss_backward_kernelPfS_m
        .type           _Z20loss_backward_kernelPfS_m,@function
        .size           _Z20loss_backward_kernelPfS_m,(.L_x_66 - _Z20loss_backward_kernelPfS_m)
        .other          _Z20loss_backward_kernelPfS_m,@"STO_CUDA_ENTRY STV_DEFAULT"
_Z20loss_backward_kernelPfS_m:
.text._Z20loss_backward_kernelPfS_m:
        /* <DEDUP_REMOVED lines=13> */
[----:B------:R-:W1:Y:S03]  /*00d0*/  LDCU.64 UR4, c[0x0][0x358] ;  /* 0x00006b00ff0477ac */ /* 0x000e660008000a00 */
[----:B0-----:R-:W-:-:S04]  /*00e0*/  IADD3 R2, P0, PT, R4, UR10, RZ ;  /* 0x0000000a04027c10 */ /* 0x001fc8000ff1e0ff */
[----:B------:R-:W-:-:S06]  /*00f0*/  IADD3.X R3, PT, PT, R0, UR11, RZ, P0, !PT ;  /* 0x0000000b00037c10 */ /* 0x000fcc00087fe4ff */
[----:B-1----:R-:W2:Y:S01]  /*0100*/  LDG.E R3, desc[UR4][R2.64] ;  /* 0x0000000402037981 */ /* 0x002ea2000c1e1900 */
[----:B------:R-:W-:-:S04]  /*0110*/  IADD3 R4, P0, PT, R4, UR8, RZ ;  /* 0x0000000804047c10 */ /* 0x000fc8000ff1e0ff */
[----:B------:R-:W-:-:S05]  /*0120*/  IADD3.X R5, PT, PT, R0, UR9, RZ, P0, !PT ;  /* 0x0000000900057c10 */ /* 0x000fca00087fe4ff */
[----:B--2---:R-:W-:Y:S01]  /*0130*/  STG.E desc[UR4][R4.64], R3 ;  /* 0x0000000304007986 */ /* 0x004fe2000c101904 */
[----:B------:R-:W-:Y:S05]  /*0140*/  EXIT ;  /* 0x000000000000794d */ /* 0x000fea0003800000 */
.L_x_1:
        /* <DEDUP_REMOVED lines=11> */
.L_x_66:


//--------------------- .text._Z11loss_kernelPfS_S_m --------------------------
	.section	.text._Z11loss_kernelPfS_S_m,"ax",@progbits
	.align	128
        .global         _Z11loss_kernelPfS_S_m
        .type           _Z11loss_kernelPfS_S_m,@function
        .size           _Z11loss_kernelPfS_S_m,(.L_x_64 - _Z11loss_kernelPfS_S_m)
        .other          _Z11loss_kernelPfS_S_m,@"STO_CUDA_ENTRY STV_DEFAULT"
_Z11loss_kernelPfS_S_m:
.text._Z11loss_kernelPfS_S_m:
[----:B------:R-:W-:Y:S01]  /*0000*/  LDC R1, c[0x0][0x37c] ;  /* 0x0000df00ff017b82 */ /* 0x000fe20000000800 */
[----:B------:R-:W0:Y:S01]  /*0010*/  S2R R2, SR_TID.X ;  /* 0x0000000000027919 */ /* 0x000e220000002100 */
[----:B------:R-:W1:Y:S01]  /*0020*/  LDCU.64 UR4, c[0x0][0x398] ;  /* 0x00007300ff0477ac */ /* 0x000e620008000a00 */
[----:B------:R-:W-:Y:S01]  /*0030*/  BSSY.RECONVERGENT B0, `(.L_x_2) ;  /* 0x0000022000007945 */ /* 0x000fe20003800200 */
[----:B------:R-:W-:Y:S01]  /*0040*/  IMAD.MOV.U32 R7, RZ, RZ, RZ ;  /* 0x000000ffff077224 */ /* 0x000fe200078e00ff */
[----:B------:R-:W2:Y:S01]  /*0050*/  LDCU.64 UR6, c[0x0][0x358] ;  /* 0x00006b00ff0677ac */ /* 0x000ea20008000a00 */
[----:B------:R-:W3:Y:S01]  /*0060*/  LDCU.64 UR8, c[0x0][0x388] ;  /* 0x00007100ff0877ac */ /* 0x000ee20008000a00 */
[----:B------:R-:W4:Y:S01]  /*0070*/  LDCU.64 UR10, c[0x0][0x390] ;  /* 0x00007200ff0a77ac */ /* 0x000f220008000a00 */
[C---:B0-----:R-:W-:Y:S02]  /*0080*/  ISETP.NE.AND P1, PT, R2.reuse, RZ, PT ;  /* 0x000000ff0200720c */ /* 0x041fe40003f25270 */
[----:B-1----:R-:W-:-:S04]  /*0090*/  ISETP.GE.U32.AND P0, PT, R2, UR4, PT ;  /* 0x0000000402007c0c */ /* 0x002fc8000bf06070 */
[----:B------:R-:W-:-:S07]  /*00a0*/  ISETP.GE.U32.AND.EX P0, PT, RZ, UR5, PT, P0 ;  /* 0x00000005ff007c0c */ /* 0x000fce000bf06100 */
[----:B------:R-:W0:Y:S01]  /*00b0*/  @!P1 S2R R3, SR_CgaCtaId ;  /* 0x0000000000039919 */ /* 0x000e220000008800 */
[----:B------:R-:W-:-:S04]  /*00c0*/  @!P1 MOV R0, 0x400 ;  /* 0x0000040000009802 */ /* 0x000fc80000000f00 */
[----:B0-----:R-:W-:-:S05]  /*00d0*/  @!P1 LEA R0, R3, R0, 0x18 ;  /* 0x0000000003009211 */ /* 0x001fca00078ec0ff */
[----:B------:R0:W-:Y:S01]  /*00e0*/  @!P1 STS [R0], RZ ;  /* 0x000000ff00009388 */ /* 0x0001e20000000800 */
[----:B------:R-:W-:Y:S06]  /*00f0*/  BAR.SYNC.DEFER_BLOCKING 0x0 ;  /* 0x0000000000007b1d */ /* 0x000fec0000010000 */
[----:B--234-:R-:W-:Y:S05]  /*0100*/  @P0 BRA `(.L_x_3) ;  /* 0x0000000000500947 */ /* 0x01cfea0003800000 */
[----:B------:R-:W1:Y:S01]  /*0110*/  LDC R9, c[0x0][0x360] ;  /* 0x0000d800ff097b82 */ /* 0x000e620000000800 */
[--C-:B------:R-:W-:Y:S02]  /*0120*/  IMAD.MOV.U32 R6, RZ, RZ, R2.reuse ;  /* 0x000000ffff067224 */ /* 0x100fe400078e0002 */
[----:B0-----:R-:W-:Y:S02]  /*0130*/  IMAD.MOV.U32 R0, RZ, RZ, R2 ;  /* 0x000000ffff007224 */ /* 0x001fe400078e0002 */
[----:B------:R-:W-:Y:S02]  /*0140*/  IMAD.MOV.U32 R11, RZ, RZ, RZ ;  /* 0x000000ffff0b7224 */ /* 0x000fe400078e00ff */
[----:B------:R-:W-:-:S07]  /*0150*/  IMAD.MOV.U32 R7, RZ, RZ, RZ ;  /* 0x000000ffff077224 */ /* 0x000fce00078e00ff */
.L_x_4:
[C---:B------:R-:W-:Y:S01]  /*0160*/  IMAD.SHL.U32 R4, R6.reuse, 0x4, RZ ;  /* 0x0000000406047824 */ /* 0x040fe200078e00ff */
[----:B------:R-:W-:-:S04]  /*0170*/  SHF.L.U64.HI R5, R6, 0x2, R11 ;  /* 0x0000000206057819 */ /* 0x000fc8000001020b */
[C---:B------:R-:W-:Y:S02]  /*0180*/  IADD3 R2, P0, PT, R4.reuse, UR8, RZ ;  /* 0x0000000804027c10 */ /* 0x040fe4000ff1e0ff */
[----:B------:R-:W-:Y:S02]  /*0190*/  IADD3 R4, P2, PT, R4, UR10, RZ ;  /* 0x0000000a04047c10 */ /* 0x000fe4000ff5e0ff */
[C---:B------:R-:W-:Y:S02]  /*01a0*/  IADD3.X R3, PT, PT, R5.reuse, UR9, RZ, P0, !PT ;  /* 0x0000000905037c10 */ /* 0x040fe400087fe4ff */
[----:B------:R-:W-:-:S03]  /*01b0*/  IADD3.X R5, PT, PT, R5, UR11, RZ, P2, !PT ;  /* 0x0000000b05057c10 */ /* 0x000fc600097fe4ff */
[----:B------:R-:W2:Y:S04]  /*01c0*/  LDG.E R2, desc[UR6][R2.64] ;  /* 0x0000000602027981 */ /* 0x000ea8000c1e1900 */
[----:B------:R-:W2:Y:S01]  /*01d0*/  LDG.E R4, desc[UR6][R4.64] ;  /* 0x0000000604047981 */ /* 0x000ea2000c1e1900 */
[----:B-1----:R-:W-:-:S04]  /*01e0*/  IMAD.IADD R6, R9, 0x1, R0 ;  /* 0x0000000109067824 */ /* 0x002fc800078e0200 */
[--C-:B------:R-:W-:Y:S01]  /*01f0*/  IMAD.MOV.U32 R0, RZ, RZ, R6.reuse ;  /* 0x000000ffff007224 */ /* 0x100fe200078e0006 */
[----:B------:R-:W-:Y:S02]  /*0200*/  ISETP.GE.U32.AND P0, PT, R6, UR4, PT ;  /* 0x0000000406007c0c */ /* 0x000fe4000bf06070 */
[----:B------:R-:W-:-:S04]  /*0210*/  SHF.R.S32.HI R11, RZ, 0x1f, R6 ;  /* 0x0000001fff0b7819 */ /* 0x000fc80000011406 */
[----:B------:R-:W-:Y:S01]  /*0220*/  ISETP.GE.U32.AND.EX P0, PT, R11, UR5, PT, P0 ;  /* 0x000000050b007c0c */ /* 0x000fe2000bf06100 */
[----:B--2---:R-:W-:-:S12]  /*0230*/  FFMA R7, R2, R4, R7 ;  /* 0x0000000402077223 */ /* 0x004fd80000000007 */
[----:B------:R-:W-:Y:S05]  /*0240*/  @!P0 BRA `(.L_x_4) ;  /* 0xfffffffc00c48947 */ /* 0x000fea000383ffff */
.L_x_3:
[----:B------:R-:W-:Y:S05]  /*0250*/  BSYNC.RECONVERGENT B0 ;  /* 0x0000000000007941 */ /* 0x000fea0003800200 */
.L_x_2:
[----:B------:R-:W1:Y:S01]  /*0260*/  S2UR UR5, SR_CgaCtaId ;  /* 0x00000000000579c3 */ /* 0x000e620000008800 */
[----:B------:R-:W-:Y:S01]  /*0270*/  BSSY.RECONVERGENT B0, `(.L_x_5) ;  /* 0x0000008000007945 */ /* 0x000fe20003800200 */
[----:B------:R-:W-:Y:S02]  /*0280*/  UMOV UR4, 0x400 ;  /* 0x0000040000047882 */ /* 0x000fe40000000000 */
[----:B-1----:R-:W-:-:S12]  /*0290*/  ULEA UR4, UR5, UR4, 0x18 ;  /* 0x0000000405047291 */ /* 0x002fd8000f8ec0ff */
.L_x_6:
[----:B------:R-:W1:Y:S01]  /*02a0*/  LDS R2, [UR4] ;  /* 0x00000004ff027984 */ /* 0x000e620008000800 */
[----:B0-----:R-:W-:Y:S02]  /*02b0*/  IMAD.U32 R0, RZ, RZ, UR4 ;  /* 0x00000004ff007e24 */ /* 0x001fe4000f8e00ff */
[----:B-1----:R-:W-:-:S05]  /*02c0*/  FADD R3, R7, R2 ;  /* 0x0000000207037221 */ /* 0x002fca0000000000 */
[----:B------:R-:W0:Y:S02]  /*02d0*/  ATOMS.CAST.SPIN P0, [R0], R2, R3 ;  /* 0x000000020000758d */ /* 0x000e240001800003 */
[----:B0-----:R-:W-:Y:S05]  /*02e0*/  @!P0 BRA `(.L_x_6) ;  /* 0xfffffffc00ec8947 */ /* 0x001fea000383ffff */
[----:B------:R-:W-:Y:S05]  /*02f0*/  BSYNC.RECONVERGENT B0 ;  /* 0x0000000000007941 */ /* 0x000fea0003800200 */
.L_x_5:
[----:B------:R-:W-:Y:S06]  /*0300*/  BAR.SYNC.DEFER_BLOCKING 0x0 ;  /* 0x0000000000007b1d */ /* 0x000fec0000010000 */
[----:B------:R-:W-:Y:S05]  /*0310*/  @P1 EXIT ;  /* 0x000000000000194d */ /* 0x000fea0003800000 */
[----:B------:R-:W0:Y:S01]  /*0320*/  LDCU.64 UR8, c[0x0][0x398] ;  /* 0x00007300ff0877ac */ /* 0x000e220008000a00 */
[----:B------:R-:W1:Y:S01]  /*0330*/  LDS R0, [UR4] ;  /* 0x00000004ff007984 */ /* 0x000e620008000800 */
[----:B0-----:R-:W0:Y:S08]  /*0340*/  I2F.U64 R3, UR8 ;  /* 0x0000000800037d12 */ /* 0x001e300008301000 */
[----:B0-----:R-:W0:Y:S08]  /*0350*/  MUFU.RCP R2, R3 ;  /* 0x0000000300027308 */ /* 0x001e300000001000 */
[----:B-1----:R-:W1:Y:S01]  /*0360*/  FCHK P0, R0, R3 ;  /* 0x0000000300007302 */ /* 0x002e620000000000 */
[----:B0-----:R-:W-:-:S04]  /*0370*/  FFMA R5, -R3, R2, 1 ;  /* 0x3f80000003057423 */ /* 0x001fc80000000102 */
[----:B------:R-:W-:-:S04]  /*0380*/  FFMA R5, R2, R5, R2 ;  /* 0x0000000502057223 */ /* 0x000fc80000000002 */
[----:B------:R-:W-:-:S04]  /*0390*/  FFMA R2, R0, R5, RZ ;  /* 0x0000000500027223 */ /* 0x000fc800000000ff */
[----:B------:R-:W-:-:S04]  /*03a0*/  FFMA R4, -R3, R2, R0 ;  /* 0x0000000203047223 */ /* 0x000fc80000000100 */
[----:B------:R-:W-:Y:S01]  /*03b0*/  FFMA R5, R5, R4, R2 ;  /* 0x0000000405057223 */ /* 0x000fe20000000002 */
[----:B-1----:R-:W-:Y:S06]  /*03c0*/  @!P0 BRA `(.L_x_7) ;  /* 0x0000000000088947 */ /* 0x002fec0003800000 */
[----:B------:R-:W-:-:S07]  /*03d0*/  MOV R2, 0x3f0 ;  /* 0x000003f000027802 */ /* 0x000fce0000000f00 */
[----:B------:R-:W-:Y:S05]  /*03e0*/  CALL.REL.NOINC `($__internal_0_$__cuda_sm3x_div_rn_noftz_f32_slowpath) ;  /* 0x00000000000c7944 */ /* 0x000fea0003c00000 */
.L_x_7:
[----:B------:R-:W0:Y:S02]  /*03f0*/  LDC.64 R2, c[0x0][0x380] ;  /* 0x0000e000ff027b82 */ /* 0x000e240000000a00 */
[----:B0-----:R-:W-:Y:S01]  /*0400*/  STG.E desc[UR6][R2.64], R5 ;  /* 0x0000000502007986 */ /* 0x001fe2000c101906 */
[----:B------:R-:W-:Y:S05]  /*0410*/  EXIT ;  /* 0x000000000000794d */ /* 0x000fea0003800000 */
        .weak           $__internal_0_$__cuda_sm3x_div_rn_noftz_f32_slowpath
        .type           $__internal_0_$__cuda_sm3x_div_rn_noftz_f32_slowpath,@function
        .size           $__internal_0_$__cuda_sm3x_div_rn_noftz_f32_slowpath,(.L_x_64 - $__internal_0_$__cuda_sm3x_div_rn_noftz_f32_slowpath)
$__internal_0_$__cuda_sm3x_div_rn_noftz_f32_slowpath:
[--C-:B------:R-:W-:Y:S01]  /*0420*/  SHF.R.U32.HI R5, RZ, 0x17, R3.reuse ;  /* 0x00000017ff057819 */ /* 0x100fe20000011603 */
[--C-:B------:R-:W-:Y:S01]  /*0430*/  IMAD.MOV.U32 R6, RZ, RZ, R0.reuse ;  /* 0x000000ffff067224 */ /* 0x100fe200078e0000 */
[----:B------:R-:W-:Y:S01]  /*0440*/  SHF.R.U32.HI R4, RZ, 0x17, R0 ;  /* 0x00000017ff047819 */ /* 0x000fe20000011600 */
[----:B------:R-:W-:Y:S01]  /*0450*/  IMAD.MOV.U32 R7, RZ, RZ, R3 ;  /* 0x000000ffff077224 */ /* 0x000fe200078e0003 */
[----:B------:R-:W-:Y:S02]  /*0460*/  LOP3.LUT R5, R5, 0xff, RZ, 0xc0, !PT ;  /* 0x000000ff05057812 */ /* 0x000fe400078ec0ff */
[----:B------:R-:W-:-:S03]  /*0470*/  LOP3.LUT R4, R4, 0xff, RZ, 0xc0, !PT ;  /* 0x000000ff04047812 */ /* 0x000fc600078ec0ff */
[----:B------:R-:W-:Y:S02]  /*0480*/  VIADD R10, R5, 0xffffffff ;  /* 0xffffffff050a7836 */ /* 0x000fe40000000000 */
[----:B------:R-:W-:-:S03]  /*0490*/  VIADD R9, R4, 0xffffffff ;  /* 0xffffffff04097836 */ /* 0x000fc60000000000 */
[----:B------:R-:W-:-:S04]  /*04a0*/  ISETP.GT.U32.AND P0, PT, R10, 0xfd, PT ;  /* 0x000000fd0a00780c */ /* 0x000fc80003f04070 */
[----:B------:R-:W-:-:S13]  /*04b0*/  ISETP.GT.U32.OR P0, PT, R9, 0xfd, P0 ;  /* 0x000000fd0900780c */ /* 0x000fda0000704470 */
[----:B------:R-:W-:Y:S01]  /*04c0*/  @!P0 IMAD.MOV.U32 R8, RZ, RZ, RZ ;  /* 0x000000ffff088224 */ /* 0x000fe200078e00ff */
[----:B------:R-:W-:Y:S06]  /*04d0*/  @!P0 BRA `(.L_x_8) ;  /* 0x00000000005c8947 */ /* 0x000fec0003800000 */
[----:B------:R-:W-:Y:S02]  /*04e0*/  FSETP.GTU.FTZ.AND P0, PT, |R0|, +INF , PT ;  /* 0x7f8000000000780b */ /* 0x000fe40003f1c200 */
[----:B------:R-:W-:-:S04]  /*04f0*/  FSETP.GTU.FTZ.AND P1, PT, |R3|, +INF , PT ;  /* 0x7f8000000300780b */ /* 0x000fc80003f3c200 */
[----:B------:R-:W-:-:S13]  /*0500*/  PLOP3.LUT P0, PT, P0, P1, PT, 0xf8, 0x8f ;  /* 0x00000000008f781c */ /* 0x000fda0000703f70 */
[----:B------:R-:W-:Y:S05]  /*0510*/  @P0 BRA `(.L_x_9) ;  /* 0x0000000400440947 */ /* 0x000fea0003800000 */
[----:B------:R-:W-:-:S13]  /*0520*/  LOP3.LUT P0, RZ, R7, 0x7fffffff, R6, 0xc8, !PT ;  /* 0x7fffffff07ff7812 */ /* 0x000fda000780c806 */
[----:B------:R-:W-:Y:S05]  /*0530*/  @!P0 BRA `(.L_x_10) ;  /* 0x0000000400348947 */ /* 0x000fea0003800000 */
[C---:B------:R-:W-:Y:S02]  /*0540*/  FSETP.NEU.FTZ.AND P2, PT, |R0|.reuse, +INF , PT ;  /* 0x7f8000000000780b */ /* 0x040fe40003f5d200 */
[----:B------:R-:W-:Y:S02]  /*0550*/  FSETP.NEU.FTZ.AND P1, PT, |R3|, +INF , PT ;  /* 0x7f8000000300780b */ /* 0x000fe40003f3d200 */
[----:B------:R-:W-:-:S11]  /*0560*/  FSETP.NEU.FTZ.AND P0, PT, |R0|, +INF , PT ;  /* 0x7f8000000000780b */ /* 0x000fd60003f1d200 */
[----:B------:R-:W-:Y:S05]  /*0570*/  @!P1 BRA !P2, `(.L_x_10) ;  /* 0x0000000400249947 */ /* 0x000fea0005000000 */
[----:B------:R-:W-:-:S04]  /*0580*/  LOP3.LUT P2, RZ, R6, 0x7fffffff, RZ, 0xc0, !PT ;  /* 0x7fffffff06ff7812 */ /* 0x000fc8000784c0ff */
[----:B------:R-:W-:-:S13]  /*0590*/  PLOP3.LUT P1, PT, P1, P2, PT, 0x2f, 0xf2 ;  /* 0x0000000000f2781c */ /* 0x000fda0000f24577 */
[----:B------:R-:W-:Y:S05]  /*05a0*/  @P1 BRA `(.L_x_11) ;  /* 0x0000000400101947 */ /* 0x000fea0003800000 */
[----:B------:R-:W-:-:S04]  /*05b0*/  LOP3.LUT P1, RZ, R7, 0x7fffffff, RZ, 0xc0, !PT ;  /* 0x7fffffff07ff7812 */ /* 0x000fc8000782c0ff */
[----:B------:R-:W-:-:S13]  /*05c0*/  PLOP3.LUT P0, PT, P0, P1, PT, 0x2f, 0xf2 ;  /* 0x0000000000f2781c */ /* 0x000fda0000702577 */
[----:B------:R-:W-:Y:S05]  /*05d0*/  @P0 BRA `(.L_x_12) ;  /* 0x0000000000f80947 */ /* 0x000fea0003800000 */
[----:B------:R-:W-:Y:S02]  /*05e0*/  ISETP.GE.AND P0, PT, R9, RZ, PT ;  /* 0x000000ff0900720c */ /* 0x000fe40003f06270 */
[----:B------:R-:W-:-:S11]  /*05f0*/  ISETP.GE.AND P1, PT, R10, RZ, PT ;  /* 0x000000ff0a00720c */ /* 0x000fd60003f26270 */
[----:B------:R-:W-:Y:S02]  /*0600*/  @P0 IMAD.MOV.U32 R8, RZ, RZ, RZ ;  /* 0x000000ffff080224 */ /* 0x000fe400078e00ff */
[----:B------:R-:W-:Y:S01]  /*0610*/  @!P0 FFMA R6, R0, 1.84467440737095516160e+19, RZ ;  /* 0x5f80000000068823 */ /* 0x000fe200000000ff */
[----:B------:R-:W-:Y:S02]  /*0620*/  @!P0 IMAD.MOV.U32 R8, RZ, RZ, -0x40 ;  /* 0xffffffc0ff088424 */ /* 0x000fe400078e00ff */
[----:B------:R-:W-:Y:S02]  /*0630*/  @!P1 FFMA R7, R3, 1.84467440737095516160e+19, RZ ;  /* 0x5f80000003079823 */ /* 0x000fe400000000ff */
[----:B------:R-:W-:-:S07]  /*0640*/  @!P1 VIADD R8, R8, 0x40 ;  /* 0x0000004008089836 */ /* 0x000fce0000000000 */
.L_x_8:
[----:B------:R-:W-:Y:S01]  /*0650*/  LEA R0, R5, 0xc0800000, 0x17 ;  /* 0xc080000005007811 */ /* 0x000fe200078eb8ff */
[----:B------:R-:W-:-:S04]  /*0660*/  VIADD R4, R4, 0xffffff81 ;  /* 0xffffff8104047836 */ /* 0x000fc80000000000 */
[----:B------:R-:W-:Y:S01]  /*0670*/  IMAD.IADD R7, R7, 0x1, -R0 ;  /* 0x0000000107077824 */ /* 0x000fe200078e0a00 */
[C---:B------:R-:W-:Y:S01]  /*0680*/  IADD3 R5, PT, PT, R4.reuse, 0x7f, -R5 ;  /* 0x0000007f04057810 */ /* 0x040fe20007ffe805 */
[----:B------:R-:W-:Y:S02]  /*0690*/  IMAD R0, R4, -0x800000, R6 ;  /* 0xff80000004007824 */ /* 0x000fe400078e0206 */
[----:B------:R-:W0:Y:S01]  /*06a0*/  MUFU.RCP R3, R7 ;  /* 0x0000000700037308 */ /* 0x000e220000001000 */
[----:B------:R-:W-:Y:S01]  /*06b0*/  FADD.FTZ R9, -R7, -RZ ;  /* 0x800000ff07097221 */ /* 0x000fe20000010100 */
[----:B------:R-:W-:-:S03]  /*06c0*/  IMAD.IADD R5, R5, 0x1, R8 ;  /* 0x0000000105057824 */ /* 0x000fc600078e0208 */
[----:B0-----:R-:W-:-:S04]  /*06d0*/  FFMA R10, R3, R9, 1 ;  /* 0x3f800000030a7423 */ /* 0x001fc80000000009 */
[----:B------:R-:W-:-:S04]  /*06e0*/  FFMA R10, R3, R10, R3 ;  /* 0x0000000a030a7223 */ /* 0x000fc80000000003 */
[----:B------:R-:W-:-:S04]  /*06f0*/  FFMA R3, R0, R10, RZ ;  /* 0x0000000a00037223 */ /* 0x000fc800000000ff */
[----:B------:R-:W-:-:S04]  /*0700*/  FFMA R6, R9, R3, R0 ;  /* 0x0000000309067223 */ /* 0x000fc80000000000 */
[----:B------:R-:W-:-:S04]  /*0710*/  FFMA R11, R10, R6, R3 ;  /* 0x000000060a0b7223 */ /* 0x000fc80000000003 */
[----:B------:R-:W-:-:S04]  /*0720*/  FFMA R6, R9, R11, R0 ;  /* 0x0000000b09067223 */ /* 0x000fc80000000000 */
[----:B------:R-:W-:-:S05]  /*0730*/  FFMA R3, R10, R6, R11 ;  /* 0x000000060a037223 */ /* 0x000fca000000000b */
[----:B------:R-:W-:-:S04]  /*0740*/  SHF.R.U32.HI R0, RZ, 0x17, R3 ;  /* 0x00000017ff007819 */ /* 0x000fc80000011603 */
[----:B------:R-:W-:-:S05]  /*0750*/  LOP3.LUT R0, R0, 0xff, RZ, 0xc0, !PT ;  /* 0x000000ff00007812 */ /* 0x000fca00078ec0ff */
[----:B------:R-:W-:-:S04]  /*0760*/  IMAD.IADD R8, R0, 0x1, R5 ;  /* 0x0000000100087824 */ /* 0x000fc800078e0205 */
[----:B------:R-:W-:-:S05]  /*0770*/  VIADD R0, R8, 0xffffffff ;  /* 0xffffffff08007836 */ /* 0x000fca0000000000 */
[----:B------:R-:W-:-:S13]  /*0780*/  ISETP.GE.U32.AND P0, PT, R0, 0xfe, PT ;  /* 0x000000fe0000780c */ /* 0x000fda0003f06070 */
[----:B------:R-:W-:Y:S05]  /*0790*/  @!P0 BRA `(.L_x_13) ;  /* 0x0000000000808947 */ /* 0x000fea0003800000 */
[----:B------:R-:W-:-:S13]  /*07a0*/  ISETP.GT.AND P0, PT, R8, 0xfe, PT ;  /* 0x000000fe0800780c */ /* 0x000fda0003f04270 */
[----:B------:R-:W-:Y:S05]  /*07b0*/  @P0 BRA `(.L_x_14) ;  /* 0x00000000006c0947 */ /* 0x000fea0003800000 */
[----:B------:R-:W-:-:S13]  /*07c0*/  ISETP.GE.AND P0, PT, R8, 0x1, PT ;  /* 0x000000010800780c */ /* 0x000fda0003f06270 */
[----:B------:R-:W-:Y:S05]  /*07d0*/  @P0 BRA `(.L_x_15) ;  /* 0x0000000000980947 */ /* 0x000fea0003800000 */
[----:B------:R-:W-:Y:S02]  /*07e0*/  ISETP.GE.AND P0, PT, R8, -0x18, PT ;  /* 0xffffffe80800780c */ /* 0x000fe40003f06270 */
[----:B------:R-:W-:-:S11]  /*07f0*/  LOP3.LUT R3, R3, 0x80000000, RZ, 0xc0, !PT ;  /* 0x8000000003037812 */ /* 0x000fd600078ec0ff */
[----:B------:R-:W-:Y:S05]  /*0800*/  @!P0 BRA `(.L_x_15) ;  /* 0x00000000008c8947 */ /* 0x000fea0003800000 */
[-CC-:B------:R-:W-:Y:S01]  /*0810*/  FFMA.RZ R0, R10, R6.reuse, R11.reuse ;  /* 0x000000060a007223 */ /* 0x180fe2000000c00b */
[----:B------:R-:W-:Y:S02]  /*0820*/  VIADD R7, R8, 0x20 ;  /* 0x0000002008077836 */ /* 0x000fe40000000000 */
[-CC-:B------:R-:W-:Y:S01]  /*0830*/  FFMA.RM R5, R10, R6.reuse, R11.reuse ;  /* 0x000000060a057223 */ /* 0x180fe2000000400b */
[----:B------:R-:W-:Y:S02]  /*0840*/  ISETP.NE.AND P2, PT, R8, RZ, PT ;  /* 0x000000ff0800720c */ /* 0x000fe40003f45270 */
[----:B------:R-:W-:Y:S01]  /*0850*/  LOP3.LUT R4, R0, 0x7fffff, RZ, 0xc0, !PT ;  /* 0x007fffff00047812 */ /* 0x000fe200078ec0ff */
[----:B------:R-:W-:Y:S01]  /*0860*/  FFMA.RP R0, R10, R6, R11 ;  /* 0x000000060a007223 */ /* 0x000fe2000000800b */
[----:B------:R-:W-:Y:S01]  /*0870*/  IMAD.MOV R6, RZ, RZ, -R8 ;  /* 0x000000ffff067224 */ /* 0x000fe200078e0a08 */
[----:B------:R-:W-:Y:S02]  /*0880*/  ISETP.NE.AND P1, PT, R8, RZ, PT ;  /* 0x000000ff0800720c */ /* 0x000fe40003f25270 */
[----:B------:R-:W-:-:S02]  /*0890*/  LOP3.LUT R4, R4, 0x800000, RZ, 0xfc, !PT ;  /* 0x0080000004047812 */ /* 0x000fc400078efcff */
[----:B------:R-:W-:Y:S02]  /*08a0*/  FSETP.NEU.FTZ.AND P0, PT, R0, R5, PT ;  /* 0x000000050000720b */ /* 0x000fe40003f1d000 */
[----:B------:R-:W-:Y:S02]  /*08b0*/  SHF.L.U32 R7, R4, R7, RZ ;  /* 0x0000000704077219 */ /* 0x000fe400000006ff */
[----:B------:R-:W-:Y:S02]  /*08c0*/  SEL R5, R6, RZ, P2 ;  /* 0x000000ff06057207 */ /* 0x000fe40001000000 */
[----:B------:R-:W-:Y:S02]  /*08d0*/  ISETP.NE.AND P1, PT, R7, RZ, P1 ;  /* 0x000000ff0700720c */ /* 0x000fe40000f25270 */
[----:B------:R-:W-:Y:S02]  /*08e0*/  SHF.R.U32.HI R5, RZ, R5, R4 ;  /* 0x00000005ff057219 */ /* 0x000fe40000011604 */
[----:B------:R-:W-:-:S02]  /*08f0*/  PLOP3.LUT P0, PT, P0, P1, PT, 0xf8, 0x8f ;  /* 0x00000000008f781c */ /* 0x000fc40000703f70 */
[----:B------:R-:W-:Y:S02]  /*0900*/  SHF.R.U32.HI R7, RZ, 0x1, R5 ;  /* 0x00000001ff077819 */ /* 0x000fe40000011605 */
[----:B------:R-:W-:-:S04]  /*0910*/  SEL R0, RZ, 0x1, !P0 ;  /* 0x00000001ff007807 */ /* 0x000fc80004000000 */
[----:B------:R-:W-:-:S04]  /*0920*/  LOP3.LUT R0, R0, 0x1, R7, 0xf8, !PT ;  /* 0x0000000100007812 */ /* 0x000fc800078ef807 */
[----:B------:R-:W-:-:S05]  /*0930*/  LOP3.LUT R0, R0, R5, RZ, 0xc0, !PT ;  /* 0x0000000500007212 */ /* 0x000fca00078ec0ff */
[----:B------:R-:W-:-:S05]  /*0940*/  IMAD.IADD R0, R7, 0x1, R0 ;  /* 0x0000000107007824 */ /* 0x000fca00078e0200 */
[----:B------:R-:W-:Y:S01]  /*0950*/  LOP3.LUT R3, R0, R3, RZ, 0xfc, !PT ;  /* 0x0000000300037212 */ /* 0x000fe200078efcff */
[----:B------:R-:W-:Y:S06]  /*0960*/  BRA `(.L_x_15) ;  /* 0x0000000000347947 */ /* 0x000fec0003800000 */
.L_x_14:
[----:B------:R-:W-:-:S04]  /*0970*/  LOP3.LUT R3, R3, 0x80000000, RZ, 0xc0, !PT ;  /* 0x8000000003037812 */ /* 0x000fc800078ec0ff */
[----:B------:R-:W-:Y:S01]  /*0980*/  LOP3.LUT R3, R3, 0x7f800000, RZ, 0xfc, !PT ;  /* 0x7f80000003037812 */ /* 0x000fe200078efcff */
[----:B------:R-:W-:Y:S06]  /*0990*/  BRA `(.L_x_15) ;  /* 0x0000000000287947 */ /* 0x000fec0003800000 */
.L_x_13:
[----:B------:R-:W-:Y:S01]  /*09a0*/  IMAD R3, R5, 0x800000, R3 ;  /* 0x0080000005037824 */ /* 0x000fe200078e0203 */
[----:B------:R-:W-:Y:S06]  /*09b0*/  BRA `(.L_x_15) ;  /* 0x0000000000207947 */ /* 0x000fec0003800000 */
.L_x_12:
[----:B------:R-:W-:-:S04]  /*09c0*/  LOP3.LUT R3, R7, 0x80000000, R6, 0x48, !PT ;  /* 0x8000000007037812 */ /* 0x000fc800078e4806 */
[----:B------:R-:W-:Y:S01]  /*09d0*/  LOP3.LUT R3, R3, 0x7f800000, RZ, 0xfc, !PT ;  /* 0x7f80000003037812 */ /* 0x000fe200078efcff */
[----:B------:R-:W-:Y:S06]  /*09e0*/  BRA `(.L_x_15) ;  /* 0x0000000000147947 */ /* 0x000fec0003800000 */
.L_x_11:
[----:B------:R-:W-:Y:S01]  /*09f0*/  LOP3.LUT R3, R7, 0x80000000, R6, 0x48, !PT ;  /* 0x8000000007037812 */ /* 0x000fe200078e4806 */
[----:B------:R-:W-:Y:S06]  /*0a00*/  BRA `(.L_x_15) ;  /* 0x00000000000c7947 */ /* 0x000fec0003800000 */
.L_x_10:
[----:B------:R-:W0:Y:S01]  /*0a10*/  MUFU.RSQ R3, -QNAN ;  /* 0xffc0000000037908 */ /* 0x000e220000001400 */
[----:B------:R-:W-:Y:S05]  /*0a20*/  BRA `(.L_x_15) ;  /* 0x0000000000047947 */ /* 0x000fea0003800000 */
.L_x_9:
[----:B------:R-:W-:-:S07]  /*0a30*/  FADD.FTZ R3, R0, R3 ;  /* 0x0000000300037221 */ /* 0x000fce0000010000 */
.L_x_15:
[----:B0-----:R-:W-:Y:S02]  /*0a40*/  IMAD.MOV.U32 R5, RZ, RZ, R3 ;  /* 0x000000ffff057224 */ /* 0x001fe400078e0003 */
[----:B------:R-:W-:-:S04]  /*0a50*/  IMAD.MOV.U32 R3, RZ, RZ, 0x0 ;  /* 0x00000000ff037424 */ /* 0x000fc800078e00ff */
[----:B------:R-:W-:Y:S05]  /*0a60*/  RET.REL.NODEC R2 `(_Z11loss_kernelPfS_S_m) ;  /* 0xfffffff402647950 */ /* 0x000fea0003c3ffff */
.L_x_16:
        /* <DEDUP_REMOVED lines=9> */
.L_x_64:


//--------------------- .text._Z26logsoftmax_backward_kernelPfS_S_ii --------------------------
	.section	.text._Z26logsoftmax_backward_kernelPfS_S_ii,"ax",@progbits
	.align	128
        .global         _Z26logsoftmax_backward_kernelPfS_S_ii
        .type           _Z26logsoftmax_backward_kernelPfS_S_ii,@function
        .size           _Z26logsoftmax_backward_kernelPfS_S_ii,(.L_x_68 - _Z26logsoftmax_backward_kernelPfS_S_ii)
        .other          _Z26logsoftmax_backward_kernelPfS_S_ii,@"STO_CUDA_ENTRY STV_DEFAULT"
_Z26logsoftmax_backward_kernelPfS_S_ii:
.text._Z26logsoftmax_backward_kernelPfS_S_ii:
[----:B------:R-:W-:Y:S01]  /*0000*/  LDC R1, c[0x0][0x37c] ;  /* 0x0000df00ff017b82 */ /* 0x000fe20000000800 */
[----:B------:R-:W0:Y:S01]  /*0010*/  S2R R0, SR_TID.X ;  /* 0x0000000000007919 */ /* 0x000e220000002100 */
[----:B------:R-:W1:Y:S06]  /*0020*/  LDCU UR5, c[0x0][0x39c] ;  /* 0x00007380ff0577ac */ /* 0x000e6c0008000800 */
[----:B------:R-:W0:Y:S01]  /*0030*/  S2UR UR4, SR_CTAID.X ;  /* 0x00000000000479c3 */ /* 0x000e220000002500 */
[----:B------:R-:W2:Y:S07]  /*0040*/  LDCU.64 UR10, c[0x0][0x358] ;  /* 0x00006b00ff0a77ac */ /* 0x000eae0008000a00 */
[----:B------:R-:W0:Y:S01]  /*0050*/  LDC R3, c[0x0][0x360] ;  /* 0x0000d800ff037b82 */ /* 0x000e220000000800 */
[----:B-1----:R-:W-:Y:S01]  /*0060*/  UISETP.GE.AND UP0, UPT, UR5, 0x1, UPT ;  /* 0x000000010500788c */ /* 0x002fe2000bf06270 */
[----:B0-----:R-:W-:-:S02]  /*0070*/  IMAD R3, R3, UR4, R0 ;  /* 0x0000000403037c24 */ /* 0x001fc4000f8e0200 */
[----:B------:R-:W-:-:S06]  /*0080*/  HFMA2 R0, -RZ, RZ, 0, 0 ;  /* 0x00000000ff007431 */ /* 0x000fcc00000001ff */
[----:B--2---:R-:W-:Y:S05]  /*0090*/  BRA.U !UP0, `(.L_x_17) ;  /* 0x0000000508ac7547 */ /* 0x004fea000b800000 */
[----:B------:R-:W-:Y:S02]  /*00a0*/  UISETP.GE.U32.AND UP1, UPT, UR5, 0x10, UPT ;  /* 0x000000100500788c */ /* 0x000fe4000bf26070 */
[----:B------:R-:W-:Y:S01]  /*00b0*/  IMAD R2, R3, UR5, RZ ;  /* 0x0000000503027c24 */ /* 0x000fe2000f8e02ff */
[----:B------:R-:W-:Y:S01]  /*00c0*/  ULOP3.LUT UR8, UR5, 0xf, URZ, 0xc0, !UPT ;  /* 0x0000000f05087892 */ /* 0x000fe2000f8ec0ff */
[----:B------:R-:W-:Y:S01]  /*00d0*/  MOV R0, RZ ;  /* 0x000000ff00007202 */ /* 0x000fe20000000f00 */
[----:B------:R-:W-:Y:S02]  /*00e0*/  UMOV UR4, URZ ;  /* 0x000000ff00047c82 */ /* 0x000fe40008000000 */
[----:B------:R-:W-:Y:S02]  /*00f0*/  UISETP.NE.AND UP0, UPT, UR8, URZ, UPT ;  /* 0x000000ff0800728c */ /* 0x000fe4000bf05270 */
[----:B------:R-:W-:Y:S09]  /*0100*/  BRA.U !UP1, `(.L_x_18) ;  /* 0x0000000109b87547 */ /* 0x000ff2000b800000 */
[----:B------:R-:W0:Y:S01]  /*0110*/  LDCU.64 UR6, c[0x0][0x388] ;  /* 0x00007100ff0677ac */ /* 0x000e220008000a00 */
[----:B------:R-:W-:Y:S02]  /*0120*/  MOV R0, RZ ;  /* 0x000000ff00007202 */ /* 0x000fe40000000f00 */
[----:B------:R-:W-:Y:S01]  /*0130*/  MOV R6, R2 ;  /* 0x0000000200067202 */ /* 0x000fe20000000f00 */
[----:B------:R-:W-:-:S04]  /*0140*/  ULOP3.LUT UR4, UR5, 0x7ffffff0, URZ, 0xc0, !UPT ;  /* 0x7ffffff005047892 */ /* 0x000fc8000f8ec0ff */
[----:B------:R-:W-:Y:S02]  /*0150*/  UIADD3 UR9, UPT, UPT, -UR4, URZ, URZ ;  /* 0x000000ff04097290 */ /* 0x000fe4000fffe1ff */
[----:B0-----:R-:W-:-:S04]  /*0160*/  UIADD3 UR5, UP1, UPT, UR6, 0x20, URZ ;  /* 0x0000002006057890 */ /* 0x001fc8000ff3e0ff */
[----:B------:R-:W-:-:S12]  /*0170*/  UIADD3.X UR6, UPT, UPT, URZ, UR7, URZ, UP1, !UPT ;  /* 0x00000007ff067290 */ /* 0x000fd80008ffe4ff */
.L_x_19:
[----:B------:R-:W-:Y:S02]  /*0180*/  MOV R4, UR5 ;  /* 0x0000000500047c02 */ /* 0x000fe40008000f00 */
[----:B------:R-:W-:-:S03]  /*0190*/  MOV R5, UR6 ;  /* 0x0000000600057c02 */ /* 0x000fc60008000f00 */
[----:B------:R-:W-:-:S05]  /*01a0*/  IMAD.WIDE R4, R6, 0x4, R4 ;  /* 0x0000000406047825 */ /* 0x000fca00078e0204 */
[----:B------:R-:W2:Y:S04]  /*01b0*/  LDG.E R15, desc[UR10][R4.64+-0x20] ;  /* 0xffffe00a040f7981 */ /* 0x000ea8000c1e1900 */
[----:B------:R-:W3:Y:S04]  /*01c0*/  LDG.E R16, desc[UR10][R4.64+-0x1c] ;  /* 0xffffe40a04107981 */ /* 0x000ee8000c1e1900 */
[----:B------:R-:W4:Y:S04]  /*01d0*/  LDG.E R18, desc[UR10][R4.64+-0x18] ;  /* 0xffffe80a04127981 */ /* 0x000f28000c1e1900 */
[----:B------:R-:W5:Y:S04]  /*01e0*/  LDG.E R20, desc[UR10][R4.64+-0x14] ;  /* 0xffffec0a04147981 */ /* 0x000f68000c1e1900 */
        /* <DEDUP_REMOVED lines=11> */
[----:B------:R-:W5:Y:S01]  /*02a0*/  LDG.E R14, desc[UR10][R4.64+0x1c] ;  /* 0x00001c0a040e7981 */ /* 0x000f62000c1e1900 */
[----:B------:R-:W-:Y:S01]  /*02b0*/  UIADD3 UR9, UPT, UPT, UR9, 0x10, URZ ;  /* 0x0000001009097890 */ /* 0x000fe2000fffe0ff */
[----:B------:R-:W-:-:S03]  /*02c0*/  IADD3 R6, PT, PT, R6, 0x10, RZ ;  /* 0x0000001006067810 */ /* 0x000fc60007ffe0ff */
[----:B------:R-:W-:Y:S01]  /*02d0*/  UISETP.NE.AND UP1, UPT, UR9, URZ, UPT ;  /* 0x000000ff0900728c */ /* 0x000fe2000bf25270 */
[----:B--2---:R-:W-:-:S04]  /*02e0*/  FADD R15, R15, R0 ;  /* 0x000000000f0f7221 */ /* 0x004fc80000000000 */
[----:B---3--:R-:W-:-:S04]  /*02f0*/  FADD R15, R15, R16 ;  /* 0x000000100f0f7221 */ /* 0x008fc80000000000 */
[----:B----4-:R-:W-:-:S04]  /*0300*/  FADD R15, R15, R18 ;  /* 0x000000120f0f7221 */ /* 0x010fc80000000000 */
[----:B-----5:R-:W-:-:S04]  /*0310*/  FADD R15, R15, R20 ;  /* 0x000000140f0f7221 */ /* 0x020fc80000000000 */
[----:B------:R-:W-:-:S04]  /*0320*/  FADD R15, R15, R22 ;  /* 0x000000160f0f7221 */ /* 0x000fc80000000000 */
        /* <DEDUP_REMOVED lines=10> */
[----:B------:R-:W-:Y:S01]  /*03d0*/  FADD R0, R7, R14 ;  /* 0x0000000e07007221 */ /* 0x000fe20000000000 */
[----:B------:R-:W-:Y:S06]  /*03e0*/  BRA.U UP1, `(.L_x_19) ;  /* 0xfffffffd01647547 */ /* 0x000fec000b83ffff */
.L_x_18:
[----:B------:R-:W-:Y:S05]  /*03f0*/  BRA.U !UP0, `(.L_x_17) ;  /* 0x0000000108d47547 */ /* 0x000fea000b800000 */
[----:B------:R-:W0:Y:S01]  /*0400*/  LDCU UR5, c[0x0][0x39c] ;  /* 0x00007380ff0577ac */ /* 0x000e220008000800 */
[----:B------:R-:W-:Y:S02]  /*0410*/  UISETP.GE.U32.AND UP0, UPT, UR8, 0x8, UPT ;  /* 0x000000080800788c */ /* 0x000fe4000bf06070 */
[----:B0-----:R-:W-:-:S04]  /*0420*/  ULOP3.LUT UR6, UR5, 0x7, URZ, 0xc0, !UPT ;  /* 0x0000000705067892 */ /* 0x001fc8000f8ec0ff */
[----:B------:R-:W-:-:S03]  /*0430*/  UISETP.NE.AND UP1, UPT, UR6, URZ, UPT ;  /* 0x000000ff0600728c */ /* 0x000fc6000bf25270 */
[----:B------:R-:W-:Y:S08]  /*0440*/  BRA.U !UP0, `(.L_x_20) ;  /* 0x0000000108507547 */ /* 0x000ff0000b800000 */
[----:B------:R-:W0:Y:S01]  /*0450*/  LDC.64 R4, c[0x0][0x388] ;  /* 0x0000e200ff047b82 */ /* 0x000e220000000a00 */
[----:B------:R-:W-:-:S05]  /*0460*/  IADD3 R7, PT, PT, R2, UR4, RZ ;  /* 0x0000000402077c10 */ /* 0x000fca000fffe0ff */
[----:B0-----:R-:W-:-:S05]  /*0470*/  IMAD.WIDE R4, R7, 0x4, R4 ;  /* 0x0000000407047825 */ /* 0x001fca00078e0204 */
[----:B------:R-:W2:Y:S04]  /*0480*/  LDG.E R7, desc[UR10][R4.64] ;  /* 0x0000000a04077981 */ /* 0x000ea8000c1e1900 */
[----:B------:R-:W3:Y:S04]  /*0490*/  LDG.E R6, desc[UR10][R4.64+0x4] ;  /* 0x0000040a04067981 */ /* 0x000ee8000c1e1900 */
[----:B------:R-:W4:Y:S04]  /*04a0*/  LDG.E R9, desc[UR10][R4.64+0x8] ;  /* 0x0000080a04097981 */ /* 0x000f28000c1e1900 */
[----:B------:R-:W5:Y:S04]  /*04b0*/  LDG.E R11, desc[UR10][R4.64+0xc] ;  /* 0x00000c0a040b7981 */ /* 0x000f68000c1e1900 */
[----:B------:R-:W5:Y:S04]  /*04c0*/  LDG.E R13, desc[UR10][R4.64+0x10] ;  /* 0x0000100a040d7981 */ /* 0x000f68000c1e1900 */
[----:B------:R-:W5:Y:S04]  /*04d0*/  LDG.E R15, desc[UR10][R4.64+0x14] ;  /* 0x0000140a040f7981 */ /* 0x000f68000c1e1900 */
[----:B------:R-:W5:Y:S04]  /*04e0*/  LDG.E R17, desc[UR10][R4.64+0x18] ;  /* 0x0000180a04117981 */ /* 0x000f68000c1e1900 */
[----:B------:R-:W5:Y:S01]  /*04f0*/  LDG.E R19, desc[UR10][R4.64+0x1c] ;  /* 0x00001c0a04137981 */ /* 0x000f62000c1e1900 */
[----:B------:R-:W-:Y:S01]  /*0500*/  UIADD3 UR4, UPT, UPT, UR4, 0x8, URZ ;  /* 0x0000000804047890 */ /* 0x000fe2000fffe0ff */
[----:B--2---:R-:W-:-:S04]  /*0510*/  FADD R7, R0, R7 ;  /* 0x0000000700077221 */ /* 0x004fc80000000000 */
[----:B---3--:R-:W-:-:S04]  /*0520*/  FADD R6, R7, R6 ;  /* 0x0000000607067221 */ /* 0x008fc80000000000 */
[----:B----4-:R-:W-:-:S04]  /*0530*/  FADD R6, R6, R9 ;  /* 0x0000000906067221 */ /* 0x010fc80000000000 */
[----:B-----5:R-:W-:-:S04]  /*0540*/  FADD R6, R6, R11 ;  /* 0x0000000b06067221 */ /* 0x020fc80000000000 */
[----:B------:R-:W-:-:S04]  /*0550*/  FADD R6, R6, R13 ;  /* 0x0000000d06067221 */ /* 0x000fc80000000000 */
[----:B------:R-:W-:-:S04]  /*0560*/  FADD R6, R6, R15 ;  /* 0x0000000f06067221 */ /* 0x000fc80000000000 */
[----:B------:R-:W-:-:S04]  /*0570*/  FADD R6, R6, R17 ;  /* 0x0000001106067221 */ /* 0x000fc80000000000 */
[----:B------:R-:W-:-:S07]  /*0580*/  FADD R0, R6, R19 ;  /* 0x0000001306007221 */ /* 0x000fce0000000000 */
.L_x_20:
[----:B------:R-:W-:Y:S05]  /*0590*/  BRA.U !UP1, `(.L_x_17) ;  /* 0x00000001096c7547 */ /* 0x000fea000b800000 */
[----:B------:R-:W-:Y:S02]  /*05a0*/  UISETP.GE.U32.AND UP0, UPT, UR6, 0x4, UPT ;  /* 0x000000040600788c */ /* 0x000fe4000bf06070 */
[----:B------:R-:W-:-:S04]  /*05b0*/  ULOP3.LUT UR5, UR5, 0x3, URZ, 0xc0, !UPT ;  /* 0x0000000305057892 */ /* 0x000fc8000f8ec0ff */
        /* <DEDUP_REMOVED lines=8> */
[----:B------:R-:W5:Y:S01]  /*0640*/  LDG.E R11, desc[UR10][R4.64+0xc] ;  /* 0x00000c0a040b7981 */ /* 0x000f62000c1e1900 */
[----:B------:R-:W-:Y:S01]  /*0650*/  UIADD3 UR4, UPT, UPT, UR4, 0x4, URZ ;  /* 0x0000000404047890 */ /* 0x000fe2000fffe0ff */
[----:B--2---:R-:W-:-:S04]  /*0660*/  FADD R7, R0, R7 ;  /* 0x0000000700077221 */ /* 0x004fc80000000000 */
[----:B---3--:R-:W-:-:S04]  /*0670*/  FADD R6, R7, R6 ;  /* 0x0000000607067221 */ /* 0x008fc80000000000 */
[----:B----4-:R-:W-:-:S04]  /*0680*/  FADD R6, R6, R9 ;  /* 0x0000000906067221 */ /* 0x010fc80000000000 */
[----:B-----5:R-:W-:-:S07]  /*0690*/  FADD R0, R6, R11 ;  /* 0x0000000b06007221 */ /* 0x020fce0000000000 */
.L_x_21:
[----:B------:R-:W-:Y:S05]  /*06a0*/  BRA.U !UP1, `(.L_x_17) ;  /* 0x0000000109287547 */ /* 0x000fea000b800000 */
[----:B------:R-:W0:Y:S01]  /*06b0*/  LDC.64 R6, c[0x0][0x388] ;  /* 0x0000e200ff067b82 */ /* 0x000e220000000a00 */
[----:B------:R-:W-:Y:S01]  /*06c0*/  IADD3 R9, PT, PT, R2, UR4, RZ ;  /* 0x0000000402097c10 */ /* 0x000fe2000fffe0ff */
[----:B------:R-:W-:-:S12]  /*06d0*/  UIADD3 UR5, UPT, UPT, -UR5, URZ, URZ ;  /* 0x000000ff05057290 */ /* 0x000fd8000fffe1ff */
.L_x_22:
[----:B0-----:R-:W-:-:S06]  /*06e0*/  IMAD.WIDE R4, R9, 0x4, R6 ;  /* 0x0000000409047825 */ /* 0x001fcc00078e0206 */
[----:B------:R-:W2:Y:S01]  /*06f0*/  LDG.E R5, desc[UR10][R4.64] ;  /* 0x0000000a04057981 */ /* 0x000ea2000c1e1900 */
[----:B------:R-:W-:Y:S01]  /*0700*/  UIADD3 UR5, UPT, UPT, UR5, 0x1, URZ ;  /* 0x0000000105057890 */ /* 0x000fe2000fffe0ff */
[----:B------:R-:W-:-:S03]  /*0710*/  IADD3 R9, PT, PT, R9, 0x1, RZ ;  /* 0x0000000109097810 */ /* 0x000fc60007ffe0ff */
[----:B------:R-:W-:Y:S01]  /*0720*/  UISETP.NE.AND UP0, UPT, UR5, URZ, UPT ;  /* 0x000000ff0500728c */ /* 0x000fe2000bf05270 */
[----:B--2---:R-:W-:-:S08]  /*0730*/  FADD R0, R5, R0 ;  /* 0x0000000005007221 */ /* 0x004fd00000000000 */
[----:B------:R-:W-:Y:S05]  /*0740*/  BRA.U UP0, `(.L_x_22) ;  /* 0xfffffffd00e47547 */ /* 0x000fea000b83ffff */
.L_x_17:
[----:B------:R-:W0:Y:S02]  /*0750*/  LDC R4, c[0x0][0x39c] ;  /* 0x0000e700ff047b82 */ /* 0x000e240000000800 */
[----:B0-----:R-:W-:-:S13]  /*0760*/  ISETP.GE.AND P0, PT, R4, 0x1, PT ;  /* 0x000000010400780c */ /* 0x001fda0003f06270 */
[----:B------:R-:W-:Y:S05]  /*0770*/  @!P0 EXIT ;  /* 0x000000000000894d */ /* 0x000fea0003800000 */
[C---:B------:R-:W-:Y:S01]  /*0780*/  ISETP.GE.U32.AND P1, PT, R4.reuse, 0x8, PT ;  /* 0x000000080400780c */ /* 0x040fe20003f26070 */
[----:B------:R-:W-:Y:S01]  /*0790*/  IMAD R2, R3, R4, RZ ;  /* 0x0000000403027224 */ /* 0x000fe200078e02ff */
[----:B------:R-:W-:Y:S01]  /*07a0*/  LOP3.LUT R16, R4, 0x7, RZ, 0xc0, !PT ;  /* 0x0000000704107812 */ /* 0x000fe200078ec0ff */
[----:B------:R-:W-:-:S03]  /*07b0*/  HFMA2 R3, -RZ, RZ, 0, 0 ;  /* 0x00000000ff037431 */ /* 0x000fc600000001ff */
[----:B------:R-:W-:-:S07]  /*07c0*/  ISETP.NE.AND P0, PT, R16, RZ, PT ;  /* 0x000000ff1000720c */ /* 0x000fce0003f05270 */
[----:B------:R-:W-:Y:S06]  /*07d0*/  @!P1 BRA `(.L_x_23) ;  /* 0x0000000400e89947 */ /* 0x000fec0003800000 */
[----:B------:R-:W0:Y:S01]  /*07e0*/  LDCU.128 UR12, c[0x0][0x380] ;  /* 0x00007000ff0c77ac */ /* 0x000e220008000c00 */
[----:B------:R-:W-:Y:S02]  /*07f0*/  LOP3.LUT R3, R4, 0x7ffffff8, RZ, 0xc0, !PT ;  /* 0x7ffffff804037812 */ /* 0x000fe400078ec0ff */
[----:B------:R-:W-:Y:S01]  /*0800*/  MOV R5, R2 ;  /* 0x0000000200057202 */ /* 0x000fe20000000f00 */
[----:B------:R-:W1:Y:S01]  /*0810*/  LDCU.64 UR6, c[0x0][0x390] ;  /* 0x00007200ff0677ac */ /* 0x000e620008000a00 */
[----:B------:R-:W-:Y:S01]  /*0820*/  IADD3 R10, PT, PT, -R3, RZ, RZ ;  /* 0x000000ff030a7210 */ /* 0x000fe20007ffe1ff */
[----:B0-----:R-:W-:Y:S02]  /*0830*/  UIADD3 UR8, UP0, UPT, UR14, 0x10, URZ ;  /* 0x000000100e087890 */ /* 0x001fe4000ff1e0ff */
[----:B------:R-:W-:Y:S02]  /*0840*/  UIADD3 UR4, UP2, UPT, UR12, 0x10, URZ ;  /* 0x000000100c047890 */ /* 0x000fe4000ff5e0ff */
[----:B-1----:R-:W-:-:S02]  /*0850*/  UIADD3 UR6, UP1, UPT, UR6, 0x10, URZ ;  /* 0x0000001006067890 */ /* 0x002fc4000ff3e0ff */
[----:B------:R-:W-:Y:S02]  /*0860*/  UIADD3.X UR9, UPT, UPT, URZ, UR15, URZ, UP0, !UPT ;  /* 0x0000000fff097290 */ /* 0x000fe400087fe4ff */
[----:B------:R-:W-:Y:S02]  /*0870*/  UIADD3.X UR5, UPT, UPT, URZ, UR13, URZ, UP2, !UPT ;  /* 0x0000000dff057290 */ /* 0x000fe400097fe4ff */
[----:B------:R-:W-:-:S12]  /*0880*/  UIADD3.X UR7, UPT, UPT, URZ, UR7, URZ, UP1, !UPT ;  /* 0x00000007ff077290 */ /* 0x000fd80008ffe4ff */
.L_x_24:
[----:B------:R-:W-:Y:S02]  /*0890*/  MOV R6, UR6 ;  /* 0x0000000600067c02 */ /* 0x000fe40008000f00 */
[----:B------:R-:W-:-:S03]  /*08a0*/  MOV R7, UR7 ;  /* 0x0000000700077c02 */ /* 0x000fc60008000f00 */
[----:B------:R-:W-:-:S05]  /*08b0*/  IMAD.WIDE R6, R5, 0x4, R6 ;  /* 0x0000000405067825 */ /* 0x000fca00078e0206 */
[----:B0-----:R-:W2:Y:S01]  /*08c0*/  LDG.E R12, desc[UR10][R6.64+-0x10] ;  /* 0xfffff00a060c7981 */ /* 0x001ea2000c1e1900 */
[----:B------:R-:W-:Y:S02]  /*08d0*/  MOV R8, UR8 ;  /* 0x0000000800087c02 */ /* 0x000fe40008000f00 */
[----:B------:R-:W-:-:S03]  /*08e0*/  MOV R9, UR9 ;  /* 0x0000000900097c02 */ /* 0x000fc60008000f00 */
[----:B------:R-:W-:-:S05]  /*08f0*/  IMAD.WIDE R8, R5, 0x4, R8 ;  /* 0x0000000405087825 */ /* 0x000fca00078e0208 */
[----:B------:R-:W3:Y:S01]  /*0900*/  LDG.E R15, desc[UR10][R8.64+-0x10] ;  /* 0xfffff00a080f7981 */ /* 0x000ee2000c1e1900 */
[----:B------:R-:W-:Y:S01]  /*0910*/  HFMA2 R14, -RZ, RZ, 3.7421875, 0 ;  /* 0x437c0000ff0e7431 */ /* 0x000fe200000001ff */
[----:B------:R-:W-:-:S05]  /*0920*/  MOV R11, 0x3bbb989d ;  /* 0x3bbb989d000b7802 */ /* 0x000fca0000000f00 */
[----:B--2---:R-:W-:-:S04]  /*0930*/  FFMA.SAT R13, R12, R11, 0.5 ;  /* 0x3f0000000c0d7423 */ /* 0x004fc8000000200b */
[----:B------:R-:W-:-:S04]  /*0940*/  FFMA.RM R13, R13, R14, 12582913 ;  /* 0x4b4000010d0d7423 */ /* 0x000fc8000000400e */
[C---:B------:R-:W-:Y:S01]  /*0950*/  FADD R17, R13.reuse, -12583039 ;  /* 0xcb40007f0d117421 */ /* 0x040fe20000000000 */
[----:B------:R-:W-:Y:S02]  /*0960*/  SHF.L.U32 R18, R13, 0x17, RZ ;  /* 0x000000170d127819 */ /* 0x000fe400000006ff */
[----:B------:R-:W-:Y:S01]  /*0970*/  MOV R13, UR5 ;  /* 0x00000005000d7c02 */ /* 0x000fe20008000f00 */
[----:B------:R-:W-:-:S04]  /*0980*/  FFMA R17, R12, 1.4426950216293334961, -R17 ;  /* 0x3fb8aa3b0c117823 */ /* 0x000fc80000000811 */
[----:B------:R-:W-:Y:S01]  /*0990*/  FFMA R17, R12, 1.925963033500011079e-08, R17 ;  /* 0x32a570600c117823 */ /* 0x000fe20000000011 */
[----:B------:R-:W-:-:S05]  /*09a0*/  MOV R12, UR4 ;  /* 0x00000004000c7c02 */ /* 0x000fca0008000f00 */
[----:B------:R-:W0:Y:S01]  /*09b0*/  MUFU.EX2 R17, R17 ;  /* 0x0000001100117308 */ /* 0x000e220000000800 */
[----:B------:R-:W-:-:S04]  /*09c0*/  IMAD.WIDE R12, R5, 0x4, R12 ;  /* 0x00000004050c7825 */ /* 0x000fc800078e020c */
[----:B0-----:R-:W-:-:S04]  /*09d0*/  FMUL R18, R18, R17 ;  /* 0x0000001112127220 */ /* 0x001fc80000400000 */
[----:B---3--:R-:W-:-:S05]  /*09e0*/  FFMA R15, R18, -R0, R15 ;  /* 0x80000000120f7223 */ /* 0x008fca000000000f */
[----:B------:R0:W-:Y:S04]  /*09f0*/  STG.E desc[UR10][R12.64+-0x10], R15 ;  /* 0xfffff00f0c007986 */ /* 0x0001e8000c10190a */
[----:B------:R-:W2:Y:S04]  /*0a00*/  LDG.E R18, desc[UR10][R6.64+-0xc] ;  /* 0xfffff40a06127981 */ /* 0x000ea8000c1e1900 */
[----:B------:R-:W3:Y:S01]  /*0a10*/  LDG.E R19, desc[UR10][R8.64+-0xc] ;  /* 0xfffff40a08137981 */ /* 0x000ee2000c1e1900 */
[----:B--2---:R-:W-:-:S04]  /*0a20*/  FFMA.SAT R21, R18, R11, 0.5 ;  /* 0x3f00000012157423 */ /* 0x004fc8000000200b */
[----:B------:R-:W-:-:S04]  /*0a30*/  FFMA.RM R21, R21, R14, 12582913 ;  /* 0x4b40000115157423 */ /* 0x000fc8000000400e */
[C---:B------:R-:W-:Y:S01]  /*0a40*/  FADD R17, R21.reuse, -12583039 ;  /* 0xcb40007f15117421 */ /* 0x040fe20000000000 */
[----:B------:R-:W-:-:S03]  /*0a50*/  SHF.L.U32 R21, R21, 0x17, RZ ;  /* 0x0000001715157819 */ /* 0x000fc600000006ff */
[----:B------:R-:W-:-:S04]  /*0a60*/  FFMA R17, R18, 1.4426950216293334961, -R17 ;  /* 0x3fb8aa3b12117823 */ /* 0x000fc80000000811 */
[----:B------:R-:W-:-:S04]  /*0a70*/  FFMA R17, R18, 1.925963033500011079e-08, R17 ;  /* 0x32a5706012117823 */ /* 0x000fc80000000011 */
[----:B------:R-:W1:Y:S02]  /*0a80*/  MUFU.EX2 R18, R17 ;  /* 0x0000001100127308 */ /* 0x000e640000000800 */
[----:B-1----:R-:W-:-:S04]  /*0a90*/  FMUL R18, R21, R18 ;  /* 0x0000001215127220 */ /* 0x002fc80000400000 */
[----:B---3--:R-:W-:-:S05]  /*0aa0*/  FFMA R19, R18, -R0, R19 ;  /* 0x8000000012137223 */ /* 0x008fca0000000013 */
[----:B------:R1:W-:Y:S04]  /*0ab0*/  STG.E desc[UR10][R12.64+-0xc], R19 ;  /* 0xfffff4130c007986 */ /* 0x0003e8000c10190a */
[----:B------:R-:W2:Y:S04]  /*0ac0*/  LDG.E R18, desc[UR10][R6.64+-0x8] ;  /* 0xfffff80a06127981 */ /* 0x000ea8000c1e1900 */
[----:B0-----:R-:W3:Y:S01]  /*0ad0*/  LDG.E R15, desc[UR10][R8.64+-0x8] ;  /* 0xfffff80a080f7981 */ /* 0x001ee2000c1e1900 */
[----:B--2---:R-:W-:-:S04]  /*0ae0*/  FFMA.SAT R21, R18, R11, 0.5 ;  /* 0x3f00000012157423 */ /* 0x004fc8000000200b */
[----:B------:R-:W-:-:S04]  /*0af0*/  FFMA.RM R21, R21, R14, 12582913 ;  /* 0x4b40000115157423 */ /* 0x000fc8000000400e */
[C---:B------:R-:W-:Y:S01]  /*0b00*/  FADD R23, R21.reuse, -12583039 ;  /* 0xcb40007f15177421 */ /* 0x040fe20000000000 */
[----:B------:R-:W-:-:S03]  /*0b10*/  SHF.L.U32 R21, R21, 0x17, RZ ;  /* 0x0000001715157819 */ /* 0x000fc600000006ff */
[----:B------:R-:W-:-:S04]  /*0b20*/  FFMA R23, R18, 1.4426950216293334961, -R23 ;  /* 0x3fb8aa3b12177823 */ /* 0x000fc80000000817 */
[----:B------:R-:W-:-:S04]  /*0b30*/  FFMA R23, R18, 1.925963033500011079e-08, R23 ;  /* 0x32a5706012177823 */ /* 0x000fc80000000017 */
[----:B------:R-:W0:Y:S02]  /*0b40*/  MUFU.EX2 R18, R23 ;  /* 0x0000001700127308 */ /* 0x000e240000000800 */
[----:B0-----:R-:W-:-:S04]  /*0b50*/  FMUL R18, R21, R18 ;  /* 0x0000001215127220 */ /* 0x001fc80000400000 */
[----:B---3--:R-:W-:-:S05]  /*0b60*/  FFMA R15, R18, -R0, R15 ;  /* 0x80000000120f7223 */ /* 0x008fca000000000f */
[----:B------:R0:W-:Y:S04]  /*0b70*/  STG.E desc[UR10][R12.64+-0x8], R15 ;  /* 0xfffff80f0c007986 */ /* 0x0001e8000c10190a */
[----:B------:R-:W1:Y:S04]  /*0b80*/  LDG.E R18, desc[UR10][R6.64+-0x4] ;  /* 0xfffffc0a06127981 */ /* 0x000e68000c1e1900 */
[----:B------:R-:W2:Y:S01]  /*0b90*/  LDG.E R17, desc[UR10][R8.64+-0x4] ;  /* 0xfffffc0a08117981 */ /* 0x000ea2000c1e1900 */
[----:B-1----:R-:W-:-:S04]  /*0ba0*/  FFMA.SAT R19, R18, R11, 0.5 ;  /* 0x3f00000012137423 */ /* 0x002fc8000000200b */
[----:B------:R-:W-:-:S04]  /*0bb0*/  FFMA.RM R19, R19, R14, 12582913 ;  /* 0x4b40000113137423 */ /* 0x000fc8000000400e */
[C---:B------:R-:W-:Y:S01]  /*0bc0*/  FADD R21, R19.reuse, -12583039 ;  /* 0xcb40007f13157421 */ /* 0x040fe20000000000 */
[----:B------:R-:W-:-:S03]  /*0bd0*/  SHF.L.U32 R19, R19, 0x17, RZ ;  /* 0x0000001713137819 */ /* 0x000fc600000006ff */
[----:B------:R-:W-:-:S04]  /*0be0*/  FFMA R21, R18, 1.4426950216293334961, -R21 ;  /* 0x3fb8aa3b12157823 */ /* 0x000fc80000000815 */
[----:B------:R-:W-:-:S04]  /*0bf0*/  FFMA R21, R18, 1.925963033500011079e-08, R21 ;  /* 0x32a5706012157823 */ /* 0x000fc80000000015 */
[----:B------:R-:W1:Y:S02]  /*0c00*/  MUFU.EX2 R18, R21 ;  /* 0x0000001500127308 */ /* 0x000e640000000800 */
[----:B-1----:R-:W-:-:S04]  /*0c10*/  FMUL R18, R19, R18 ;  /* 0x0000001213127220 */ /* 0x002fc80000400000 */
[----:B--2---:R-:W-:-:S05]  /*0c20*/  FFMA R17, R18, -R0, R17 ;  /* 0x8000000012117223 */ /* 0x004fca0000000011 */
        /* <DEDUP_REMOVED lines=13> */
[----:B------:R-:W2:Y:S04]  /*0d00*/  LDG.E R18, desc[UR10][R6.64+0x4] ;  /* 0x0000040a06127981 */ /* 0x000ea8000c1e1900 */
[----:B-1----:R-:W3:Y:S01]  /*0d10*/  LDG.E R17, desc[UR10][R8.64+0x4] ;  /* 0x0000040a08117981 */ /* 0x002ee2000c1e1900 */
        /* <DEDUP_REMOVED lines=23> */
[----:B------:R-:W3:Y:S01]  /*0e90*/  LDG.E R9, desc[UR10][R8.64+0xc] ;  /* 0x00000c0a08097981 */ /* 0x000ee2000c1e1900 */
[----:B------:R-:W-:Y:S02]  /*0ea0*/  IADD3 R10, PT, PT, R10, 0x8, RZ ;  /* 0x000000080a0a7810 */ /* 0x000fe40007ffe0ff */
[----:B------:R-:W-:-:S02]  /*0eb0*/  IADD3 R5, PT, PT, R5, 0x8, RZ ;  /* 0x0000000805057810 */ /* 0x000fc40007ffe0ff */
[----:B------:R-:W-:Y:S01]  /*0ec0*/  ISETP.NE.AND P1, PT, R10, RZ, PT ;  /* 0x000000ff0a00720c */ /* 0x000fe20003f25270 */
[----:B--2---:R-:W-:-:S04]  /*0ed0*/  FFMA.SAT R11, R6, R11, 0.5 ;  /* 0x3f000000060b7423 */ /* 0x004fc8000000200b */
[----:B------:R-:W-:-:S04]  /*0ee0*/  FFMA.RM R11, R11, R14, 12582913 ;  /* 0x4b4000010b0b7423 */ /* 0x000fc8000000400e */
[C---:B-1----:R-:W-:Y:S01]  /*0ef0*/  FADD R17, R11.reuse, -12583039 ;  /* 0xcb40007f0b117421 */ /* 0x042fe20000000000 */
[----:B------:R-:W-:-:S03]  /*0f00*/  SHF.L.U32 R11, R11, 0x17, RZ ;  /* 0x000000170b0b7819 */ /* 0x000fc600000006ff */
[----:B------:R-:W-:-:S04]  /*0f10*/  FFMA R17, R6, 1.4426950216293334961, -R17 ;  /* 0x3fb8aa3b06117823 */ /* 0x000fc80000000811 */
[----:B------:R-:W-:-:S04]  /*0f20*/  FFMA R17, R6, 1.925963033500011079e-08, R17 ;  /* 0x32a5706006117823 */ /* 0x000fc80000000011 */
[----:B------:R-:W1:Y:S02]  /*0f30*/  MUFU.EX2 R14, R17 ;  /* 0x00000011000e7308 */ /* 0x000e640000000800 */
[----:B-1----:R-:W-:-:S04]  /*0f40*/  FMUL R14, R11, R14 ;  /* 0x0000000e0b0e7220 */ /* 0x002fc80000400000 */
[----:B---3--:R-:W-:-:S05]  /*0f50*/  FFMA R11, R14, -R0, R9 ;  /* 0x800000000e0b7223 */ /* 0x008fca0000000009 */
[----:B------:R0:W-:Y:S01]  /*0f60*/  STG.E desc[UR10][R12.64+0xc], R11 ;  /* 0x00000c0b0c007986 */ /* 0x0001e2000c10190a */
[----:B------:R-:W-:Y:S05]  /*0f70*/  @P1 BRA `(.L_x_24) ;  /* 0xfffffff800441947 */ /* 0x000fea000383ffff */
.L_x_23:
[----:B------:R-:W-:Y:S05]  /*0f80*/  @!P0 EXIT ;  /* 0x000000000000894d */ /* 0x000fea0003800000 */
[----:B------:R-:W-:Y:S02]  /*0f90*/  ISETP.GE.U32.AND P0, PT, R16, 0x4, PT ;  /* 0x000000041000780c */ /* 0x000fe40003f06070 */
[----:B------:R-:W-:-:S04]  /*0fa0*/  LOP3.LUT R18, R4, 0x3, RZ, 0xc0, !PT ;  /* 0x0000000304127812 */ /* 0x000fc800078ec0ff */
[----:B------:R-:W-:-:S07]  /*0fb0*/  ISETP.NE.AND P1, PT, R18, RZ, PT ;  /* 0x000000ff1200720c */ /* 0x000fce0003f25270 */
[----:B------:R-:W-:Y:S06]  /*0fc0*/  @!P0 BRA `(.L_x_25) ;  /* 0x0000000000e88947 */ /* 0x000fec0003800000 */
[----:B------:R-:W1:Y:S01]  /*0fd0*/  LDC.64 R6, c[0x0][0x390] ;  /* 0x0000e400ff067b82 */ /* 0x000e620000000a00 */
[----:B0-----:R-:W-:-:S07]  /*0fe0*/  IADD3 R13, PT, PT, R2, R3, RZ ;  /* 0x00000003020d7210 */ /* 0x001fce0007ffe0ff */
[----:B------:R-:W0:Y:S01]  /*0ff0*/  LDC.64 R8, c[0x0][0x388] ;  /* 0x0000e200ff087b82 */ /* 0x000e220000000a00 */
[----:B-1----:R-:W-:-:S05]  /*1000*/  IMAD.WIDE R6, R13, 0x4, R6 ;  /* 0x000000040d067825 */ /* 0x002fca00078e0206 */
[----:B------:R-:W2:Y:S01]  /*1010*/  LDG.E R14, desc[UR10][R6.64] ;  /* 0x0000000a060e7981 */ /* 0x000ea2000c1e1900 */
[----:B0-----:R-:W-:-:S05]  /*1020*/  IMAD.WIDE R8, R13, 0x4, R8 ;  /* 0x000000040d087825 */ /* 0x001fca00078e0208 */
[----:B------:R-:W3:Y:S01]  /*1030*/  LDG.E R15, desc[UR10][R8.64] ;  /* 0x0000000a080f7981 */ /* 0x000ee2000c1e1900 */
[----:B------:R-:W-:Y:S01]  /*1040*/  HFMA2 R12, -RZ, RZ, 3.7421875, 0 ;  /* 0x437c0000ff0c7431 */ /* 0x000fe200000001ff */
[----:B------:R-:W-:-:S05]  /*1050*/  MOV R5, 0x3bbb989d ;  /* 0x3bbb989d00057802 */ /* 0x000fca0000000f00 */
[----:B--2---:R-:W-:-:S04]  /*1060*/  FFMA.SAT R11, R14, R5, 0.5 ;  /* 0x3f0000000e0b7423 */ /* 0x004fc80000002005 */
[----:B------:R-:W-:-:S04]  /*1070*/  FFMA.RM R16, R11, R12, 12582913 ;  /* 0x4b4000010b107423 */ /* 0x000fc8000000400c */
[C---:B------:R-:W-:Y:S01]  /*1080*/  FADD R11, R16.reuse, -12583039 ;  /* 0xcb40007f100b7421 */ /* 0x040fe20000000000 */
[----:B------:R-:W-:-:S03]  /*1090*/  SHF.L.U32 R16, R16, 0x17, RZ ;  /* 0x0000001710107819 */ /* 0x000fc600000006ff */
[C---:B------:R-:W-:Y:S02]  /*10a0*/  FFMA R17, R14.reuse, 1.4426950216293334961, -R11 ;  /* 0x3fb8aa3b0e117823 */ /* 0x040fe4000000080b */
[----:B------:R-:W0:Y:S02]  /*10b0*/  LDC.64 R10, c[0x0][0x380] ;  /* 0x0000e000ff0a7b82 */ /* 0x000e240000000a00 */
[----:B------:R-:W-:-:S06]  /*10c0*/  FFMA R17, R14, 1.925963033500011079e-08, R17 ;  /* 0x32a570600e117823 */ /* 0x000fcc0000000011 */
[----:B------:R-:W1:Y:S01]  /*10d0*/  MUFU.EX2 R17, R17 ;  /* 0x0000001100117308 */ /* 0x000e620000000800 */
[----:B0-----:R-:W-:-:S04]  /*10e0*/  IMAD.WIDE R10, R13, 0x4, R10 ;  /* 0x000000040d0a7825 */ /* 0x001fc800078e020a */
[----:B-1----:R-:W-:-:S04]  /*10f0*/  FMUL R16, R16, R17 ;  /* 0x0000001110107220 */ /* 0x002fc80000400000 */
        /* <DEDUP_REMOVED lines=26> */
[----:B------:R-:W3:Y:S04]  /*12a0*/  LDG.E R6, desc[UR10][R6.64+0xc] ;  /* 0x00000c0a06067981 */ /* 0x000ee8000c1e1900 */
[----:B------:R-:W4:Y:S01]  /*12b0*/  LDG.E R9, desc[UR10][R8.64+0xc] ;  /* 0x00000c0a08097981 */ /* 0x000f22000c1e1900 */
[----:B------:R-:W-:Y:S01]  /*12c0*/  IADD3 R3, PT, PT, R3, 0x4, RZ ;  /* 0x0000000403037810 */ /* 0x000fe20007ffe0ff */
[----:B---3--:R-:W-:-:S04]  /*12d0*/  FFMA.SAT R5, R6, R5, 0.5 ;  /* 0x3f00000006057423 */ /* 0x008fc80000002005 */
[----:B------:R-:W-:-:S04]  /*12e0*/  FFMA.RM R5, R5, R12, 12582913 ;  /* 0x4b40000105057423 */ /* 0x000fc8000000400c */
[C---:B-1----:R-:W-:Y:S01]  /*12f0*/  FADD R13, R5.reuse, -12583039 ;  /* 0xcb40007f050d7421 */ /* 0x042fe20000000000 */
[----:B------:R-:W-:-:S03]  /*1300*/  SHF.L.U32 R5, R5, 0x17, RZ ;  /* 0x0000001705057819 */ /* 0x000fc600000006ff */
[----:B------:R-:W-:-:S04]  /*1310*/  FFMA R13, R6, 1.4426950216293334961, -R13 ;  /* 0x3fb8aa3b060d7823 */ /* 0x000fc8000000080d */
[----:B------:R-:W-:-:S04]  /*1320*/  FFMA R13, R6, 1.925963033500011079e-08, R13 ;  /* 0x32a57060060d7823 */ /* 0x000fc8000000000d */
[----:B------:R-:W0:Y:S02]  /*1330*/  MUFU.EX2 R12, R13 ;  /* 0x0000000d000c7308 */ /* 0x000e240000000800 */
[----:B0-----:R-:W-:-:S04]  /*1340*/  FMUL R12, R5, R12 ;  /* 0x0000000c050c7220 */ /* 0x001fc80000400000 */
[----:B----4-:R-:W-:-:S05]  /*1350*/  FFMA R5, R12, -R0, R9 ;  /* 0x800000000c057223 */ /* 0x010fca0000000009 */
[----:B------:R2:W-:Y:S02]  /*1360*/  STG.E desc[UR10][R10.64+0xc], R5 ;  /* 0x00000c050a007986 */ /* 0x0005e4000c10190a */
.L_x_25:
[----:B------:R-:W-:Y:S05]  /*1370*/  @!P1 EXIT ;  /* 0x000000000000994d */ /* 0x000fea0003800000 */
[----:B------:R-:W-:Y:S02]  /*1380*/  ISETP.NE.AND P0, PT, R18, 0x1, PT ;  /* 0x000000011200780c */ /* 0x000fe40003f05270 */
[----:B------:R-:W-:-:S04]  /*1390*/  LOP3.LUT R4, R4, 0x1, RZ, 0xc0, !PT ;  /* 0x0000000104047812 */ /* 0x000fc800078ec0ff */
[----:B------:R-:W-:-:S07]  /*13a0*/  ISETP.NE.U32.AND P1, PT, R4, 0x1, PT ;  /* 0x000000010400780c */ /* 0x000fce0003f25070 */
[----:B------:R-:W-:Y:S06]  /*13b0*/  @!P0 BRA `(.L_x_26) ;  /* 0x0000000000888947 */ /* 0x000fec0003800000 */
[----:B--2---:R-:W1:Y:S01]  /*13c0*/  LDC.64 R4, c[0x0][0x390] ;  /* 0x0000e400ff047b82 */ /* 0x004e620000000a00 */
        /* <DEDUP_REMOVED lines=21> */
[----:B------:R-:W0:Y:S01]  /*1520*/  LDG.E R7, desc[UR10][R6.64+0x4] ;  /* 0x0000040a06077981 */ /* 0x000e22000c1e1900 */
[----:B------:R-:W-:Y:S01]  /*1530*/  IADD3 R3, PT, PT, R3, 0x2, RZ ;  /* 0x0000000203037810 */ /* 0x000fe20007ffe0ff */
[----:B--2---:R-:W-:-:S04]  /*1540*/  FFMA.SAT R10, R4, R17, 0.5 ;  /* 0x3f000000040a7423 */ /* 0x004fc80000002011 */
[----:B------:R-:W-:-:S04]  /*1550*/  FFMA.RM R10, R10, R19, 12582913 ;  /* 0x4b4000010a0a7423 */ /* 0x000fc80000004013 */
[C---:B------:R-:W-:Y:S01]  /*1560*/  FADD R15, R10.reuse, -12583039 ;  /* 0xcb40007f0a0f7421 */ /* 0x040fe20000000000 */
[----:B------:R-:W-:-:S03]  /*1570*/  SHF.L.U32 R10, R10, 0x17, RZ ;  /* 0x000000170a0a7819 */ /* 0x000fc600000006ff */
[----:B------:R-:W-:-:S04]  /*1580*/  FFMA R15, R4, 1.4426950216293334961, -R15 ;  /* 0x3fb8aa3b040f7823 */ /* 0x000fc8000000080f */
[----:B------:R-:W-:-:S06]  /*1590*/  FFMA R15, R4, 1.925963033500011079e-08, R15 ;  /* 0x32a57060040f7823 */ /* 0x000fcc000000000f */
[----:B------:R-:W1:Y:S02]  /*15a0*/  MUFU.EX2 R15, R15 ;  /* 0x0000000f000f7308 */ /* 0x000e640000000800 */
[----:B-1----:R-:W-:-:S04]  /*15b0*/  FMUL R10, R10, R15 ;  /* 0x0000000f0a0a7220 */ /* 0x002fc80000400000 */
[----:B0-----:R-:W-:-:S05]  /*15c0*/  FFMA R11, R10, -R0, R7 ;  /* 0x800000000a0b7223 */ /* 0x001fca0000000007 */
[----:B------:R1:W-:Y:S02]  /*15d0*/  STG.E desc[UR10][R8.64+0x4], R11 ;  /* 0x0000040b08007986 */ /* 0x0003e4000c10190a */
.L_x_26:
[----:B------:R-:W-:Y:S05]  /*15e0*/  @P1 EXIT ;  /* 0x000000000000194d */ /* 0x000fea0003800000 */
[----:B--2---:R-:W2:Y:S01]  /*15f0*/  LDC.64 R4, c[0x0][0x390] ;  /* 0x0000e400ff047b82 */ /* 0x004ea20000000a00 */
[----:B-1----:R-:W-:-:S07]  /*1600*/  IADD3 R9, PT, PT, R2, R3, RZ ;  /* 0x0000000302097210 */ /* 0x002fce0007ffe0ff */
[----:B------:R-:W1:Y:S01]  /*1610*/  LDC.64 R2, c[0x0][0x388] ;  /* 0x0000e200ff027b82 */ /* 0x000e620000000a00 */
[----:B--2---:R-:W-:-:S06]  /*1620*/  IMAD.WIDE R4, R9, 0x4, R4 ;  /* 0x0000000409047825 */ /* 0x004fcc00078e0204 */
[----:B------:R-:W2:Y:S01]  /*1630*/  LDG.E R4, desc[UR10][R4.64] ;  /* 0x0000000a04047981 */ /* 0x000ea2000c1e1900 */
[----:B-1----:R-:W-:-:S05]  /*1640*/  IMAD.WIDE R2, R9, 0x4, R2 ;  /* 0x0000000409027825 */ /* 0x002fca00078e0202 */
[----:B0-----:R0:W3:Y:S01]  /*1650*/  LDG.E R11, desc[UR10][R2.64] ;  /* 0x0000000a020b7981 */ /* 0x0010e2000c1e1900 */
        /* <DEDUP_REMOVED lines=13> */
[----:B------:R-:W-:Y:S01]  /*1730*/  STG.E desc[UR10][R2.64], R11 ;  /* 0x0000000b02007986 */ /* 0x000fe2000c10190a */
[----:B------:R-:W-:Y:S05]  /*1740*/  EXIT ;  /* 0x000000000000794d */ /* 0x000fea0003800000 */
.L_x_27:
        /* <DEDUP_REMOVED lines=11> */
.L_x_68:


//--------------------- .text._Z17logsoftmax_kernelPfS_iiii --------------------------
	.section	.text._Z17logsoftmax_kernelPfS_iiii,"ax",@progbits
	.align	128
        .global         _Z17logsoftmax_kernelPfS_iiii
        .type           _Z17logsoftmax_kernelPfS_iiii,@function
        .size           _Z17logsoftmax_kernelPfS_iiii,(.L_x_69 - _Z17logsoftmax_kernelPfS_iiii)
        .other          _Z17logsoftmax_kernelPfS_iiii,@"STO_CUDA_ENTRY STV_DEFAULT"
_Z17logsoftmax_kernelPfS_iiii:
.text._Z17logsoftmax_kernelPfS_iiii:
[----:B------:R-:W-:Y:S01]  /*0000*/  LDC R1, c[0x0][0x37c] ;  /* 0x0000df00ff017b82 */ /* 0x000fe20000000800 */
[----:B------:R-:W0:Y:S07]  /*0010*/  S2R R3, SR_TID.X ;  /* 0x0000000000037919 */ /* 0x000e2e0000002100 */
[----:B------:R-:W0:Y:S01]  /*0020*/  S2UR UR4, SR_CTAID.X ;  /* 0x00000000000479c3 */ /* 0x000e220000002500 */
[----:B------:R-:W1:Y:S07]  /*0030*/  LDCU UR5, c[0x0][0x390] ;  /* 0x00007200ff0577ac */ /* 0x000e6e0008000800 */
[----:B------:R-:W0:Y:S02]  /*0040*/  LDC R0, c[0x0][0x360] ;  /* 0x0000d800ff007b82 */ /* 0x000e240000000800 */
[----:B0-----:R-:W-:-:S05]  /*0050*/  IMAD R0, R0, UR4, R3 ;  /* 0x0000000400007c24 */ /* 0x001fca000f8e0203 */
[----:B-1----:R-:W-:-:S13]  /*0060*/  ISETP.GE.AND P0, PT, R0, UR5, PT ;  /* 0x0000000500007c0c */ /* 0x002fda000bf06270 */
[----:B------:R-:W-:Y:S05]  /*0070*/  @P0 EXIT ;  /* 0x000000000000094d */ /* 0x000fea0003800000 */
[----:B------:R-:W0:Y:S01]  /*0080*/  LDCU UR5, c[0x0][0x394] ;  /* 0x00007280ff0577ac */ /* 0x000e220008000800 */
[----:B------:R-:W-:Y:S01]  /*0090*/  MOV R26, 0xff800000 ;  /* 0xff800000001a7802 */ /* 0x000fe20000000f00 */
[----:B------:R-:W1:Y:S01]  /*00a0*/  LDCU.64 UR8, c[0x0][0x358] ;  /* 0x00006b00ff0877ac */ /* 0x000e620008000a00 */
[----:B0-----:R-:W-:-:S09]  /*00b0*/  UISETP.GE.AND UP0, UPT, UR5, 0x1, UPT ;  /* 0x000000010500788c */ /* 0x001fd2000bf06270 */
[----:B-1----:R-:W-:Y:S05]  /*00c0*/  BRA.U !UP0, `(.L_x_28) ;  /* 0x0000000508dc7547 */ /* 0x002fea000b800000 */
[----:B------:R-:W0:Y:S01]  /*00d0*/  LDCU UR7, c[0x0][0x398] ;  /* 0x00007300ff0777ac */ /* 0x000e220008000800 */
[----:B------:R-:W-:Y:S01]  /*00e0*/  MOV R26, 0xff800000 ;  /* 0xff800000001a7802 */ /* 0x000fe20000000f00 */
[----:B------:R-:W-:Y:S02]  /*00f0*/  UISETP.GE.U32.AND UP1, UPT, UR5, 0x10, UPT ;  /* 0x000000100500788c */ /* 0x000fe4000bf26070 */
[----:B------:R-:W-:Y:S01]  /*0100*/  ULOP3.LUT UR6, UR5, 0xf, URZ, 0xc0, !UPT ;  /* 0x0000000f05067892 */ /* 0x000fe2000f8ec0ff */
[----:B------:R-:W-:-:S03]  /*0110*/  UMOV UR4, URZ ;  /* 0x000000ff00047c82 */ /* 0x000fc60008000000 */
[----:B------:R-:W-:Y:S01]  /*0120*/  UISETP.NE.AND UP0, UPT, UR6, URZ, UPT ;  /* 0x000000ff0600728c */ /* 0x000fe2000bf05270 */
[----:B0-----:R-:W-:Y:S02]  /*0130*/  IMAD R24, R0, UR7, RZ ;  /* 0x0000000700187c24 */ /* 0x001fe4000f8e02ff */
[----:B------:R-:W-:Y:S08]  /*0140*/  BRA.U !UP1, `(.L_x_29) ;  /* 0x0000000109c87547 */ /* 0x000ff0000b800000 */
[----:B------:R-:W-:Y:S01]  /*0150*/  ULOP3.LUT UR4, UR5, 0x7ffffff0, URZ, 0xc0, !UPT ;  /* 0x7ffffff005047892 */ /* 0x000fe2000f8ec0ff */
[----:B------:R-:W-:Y:S02]  /*0160*/  MOV R26, 0xff800000 ;  /* 0xff800000001a7802 */ /* 0x000fe40000000f00 */
[----:B------:R-:W-:Y:S01]  /*0170*/  MOV R25, R24 ;  /* 0x0000001800197202 */ /* 0x000fe20000000f00 */
[----:B------:R-:W-:-:S12]  /*0180*/  UIADD3 UR5, UPT, UPT, -UR4, URZ, URZ ;  /* 0x000000ff04057290 */ /* 0x000fd8000fffe1ff */
.L_x_30:
[----:B------:R-:W0:Y:S08]  /*0190*/  LDC.64 R18, c[0x0][0x388] ;  /* 0x0000e200ff127b82 */ /* 0x000e300000000a00 */
[----:B------:R-:W1:Y:S01]  /*01a0*/  LDC R27, c[0x0][0x39c] ;  /* 0x0000e700ff1b7b82 */ /* 0x000e620000000800 */
[----:B0-----:R-:W-:-:S04]  /*01b0*/  IMAD.WIDE R18, R25, 0x4, R18 ;  /* 0x0000000419127825 */ /* 0x001fc800078e0212 */
[C---:B-1----:R-:W-:Y:S02]  /*01c0*/  IMAD.WIDE R20, R27.reuse, 0x4, R18 ;  /* 0x000000041b147825 */ /* 0x042fe400078e0212 */
[----:B------:R-:W2:Y:S02]  /*01d0*/  LDG.E R19, desc[UR8][R18.64] ;  /* 0x0000000812137981 */ /* 0x000ea4000c1e1900 */
[C---:B------:R-:W-:Y:S02]  /*01e0*/  IMAD.WIDE R2, R27.reuse, 0x4, R20 ;  /* 0x000000041b027825 */ /* 0x040fe400078e0214 */
[----:B------:R-:W2:Y:S02]  /*01f0*/  LDG.E R20, desc[UR8][R20.64] ;  /* 0x0000000814147981 */ /* 0x000ea4000c1e1900 */
[C---:B------:R-:W-:Y:S02]  /*0200*/  IMAD.WIDE R4, R27.reuse, 0x4, R2 ;  /* 0x000000041b047825 */ /* 0x040fe400078e0202 */
[----:B------:R0:W3:Y:S02]  /*0210*/  LDG.E R18, desc[UR8][R2.64] ;  /* 0x0000000802127981 */ /* 0x0000e4000c1e1900 */
[----:B------:R-:W-:-:S02]  /*0220*/  IMAD.WIDE R6, R27, 0x4, R4 ;  /* 0x000000041b067825 */ /* 0x000fc400078e0204 */
[----:B------:R1:W3:Y:S02]  /*0230*/  LDG.E R21, desc[UR8][R4.64] ;  /* 0x0000000804157981 */ /* 0x0002e4000c1e1900 */
[C---:B------:R-:W-:Y:S02]  /*0240*/  IMAD.WIDE R8, R27.reuse, 0x4, R6 ;  /* 0x000000041b087825 */ /* 0x040fe400078e0206 */
[----:B------:R-:W4:Y:S02]  /*0250*/  LDG.E R6, desc[UR8][R6.64] ;  /* 0x0000000806067981 */ /* 0x000f24000c1e1900 */
[----:B------:R-:W-:-:S04]  /*0260*/  IMAD.WIDE R10, R27, 0x4, R8 ;  /* 0x000000041b0a7825 */ /* 0x000fc800078e0208 */
[C---:B------:R-:W-:Y:S01]  /*0270*/  IMAD.WIDE R12, R27.reuse, 0x4, R10 ;  /* 0x000000041b0c7825 */ /* 0x040fe200078e020a */
[----:B------:R5:W4:Y:S04]  /*0280*/  LDG.E R7, desc[UR8][R8.64] ;  /* 0x0000000808077981 */ /* 0x000b28000c1e1900 */
[----:B------:R-:W4:Y:S01]  /*0290*/  LDG.E R10, desc[UR8][R10.64] ;  /* 0x000000080a0a7981 */ /* 0x000f22000c1e1900 */
[----:B------:R-:W-:-:S03]  /*02a0*/  IMAD.WIDE R14, R27, 0x4, R12 ;  /* 0x000000041b0e7825 */ /* 0x000fc600078e020c */
[----:B------:R-:W4:Y:S01]  /*02b0*/  LDG.E R13, desc[UR8][R12.64] ;  /* 0x000000080c0d7981 */ /* 0x000f22000c1e1900 */
[----:B------:R-:W-:-:S03]  /*02c0*/  IMAD.WIDE R16, R27, 0x4, R14 ;  /* 0x000000041b107825 */ /* 0x000fc600078e020e */
[----:B------:R-:W4:Y:S01]  /*02d0*/  LDG.E R14, desc[UR8][R14.64] ;  /* 0x000000080e0e7981 */ /* 0x000f22000c1e1900 */
[----:B------:R-:W-:-:S03]  /*02e0*/  IMAD.WIDE R22, R27, 0x4, R16 ;  /* 0x000000041b167825 */ /* 0x000fc600078e0210 */
[----:B------:R-:W4:Y:S01]  /*02f0*/  LDG.E R17, desc[UR8][R16.64] ;  /* 0x0000000810117981 */ /* 0x000f22000c1e1900 */
[----:B------:R-:W-:-:S03]  /*0300*/  IMAD.WIDE R28, R27, 0x4, R22 ;  /* 0x000000041b1c7825 */ /* 0x000fc600078e0216 */
[----:B------:R-:W4:Y:S01]  /*0310*/  LDG.E R22, desc[UR8][R22.64] ;  /* 0x0000000816167981 */ /* 0x000f22000c1e1900 */
[----:B0-----:R-:W-:-:S03]  /*0320*/  IMAD.WIDE R2, R27, 0x4, R28 ;  /* 0x000000041b027825 */ /* 0x001fc600078e021c */
[----:B------:R-:W4:Y:S01]  /*0330*/  LDG.E R29, desc[UR8][R28.64] ;  /* 0x000000081c1d7981 */ /* 0x000f22000c1e1900 */
[----:B-1----:R-:W-:-:S03]  /*0340*/  IMAD.WIDE R4, R27, 0x4, R2 ;  /* 0x000000041b047825 */ /* 0x002fc600078e0202 */
[----:B------:R0:W4:Y:S01]  /*0350*/  LDG.E R11, desc[UR8][R2.64] ;  /* 0x00000008020b7981 */ /* 0x000122000c1e1900 */
[----:B-----5:R-:W-:-:S03]  /*0360*/  IMAD.WIDE R8, R27, 0x4, R4 ;  /* 0x000000041b087825 */ /* 0x020fc600078e0204 */
[----:B------:R-:W5:Y:S01]  /*0370*/  LDG.E R4, desc[UR8][R4.64] ;  /* 0x0000000804047981 */ /* 0x000f62000c1e1900 */
[----:B0-----:R-:W-:-:S03]  /*0380*/  IMAD.WIDE R2, R27, 0x4, R8 ;  /* 0x000000041b027825 */ /* 0x001fc600078e0208 */
[----:B------:R-:W5:Y:S04]  /*0390*/  LDG.E R8, desc[UR8][R8.64] ;  /* 0x0000000808087981 */ /* 0x000f68000c1e1900 */
[----:B------:R-:W5:Y:S01]  /*03a0*/  LDG.E R12, desc[UR8][R2.64] ;  /* 0x00000008020c7981 */ /* 0x000f62000c1e1900 */
[----:B------:R-:W-:-:S04]  /*03b0*/  UIADD3 UR5, UPT, UPT, UR5, 0x10, URZ ;  /* 0x0000001005057890 */ /* 0x000fc8000fffe0ff */
[----:B------:R-:W-:Y:S01]  /*03c0*/  UISETP.NE.AND UP1, UPT, UR5, URZ, UPT ;  /* 0x000000ff0500728c */ /* 0x000fe2000bf25270 */
[----:B------:R-:W-:Y:S02]  /*03d0*/  LEA R25, R27, R25, 0x4 ;  /* 0x000000191b197211 */ /* 0x000fe400078e20ff */
[----:B--2---:R-:W-:-:S04]  /*03e0*/  FMNMX3 R19, R26, R19, R20, !PT ;  /* 0x000000131a137276 */ /* 0x004fc80007800014 */
[----:B---3--:R-:W-:-:S04]  /*03f0*/  FMNMX3 R18, R19, R18, R21, !PT ;  /* 0x0000001213127276 */ /* 0x008fc80007800015 */
[----:B----4-:R-:W-:-:S04]  /*0400*/  FMNMX3 R6, R18, R6, R7, !PT ;  /* 0x0000000612067276 */ /* 0x010fc80007800007 */
[----:B------:R-:W-:-:S04]  /*0410*/  FMNMX3 R6, R6, R10, R13, !PT ;  /* 0x0000000a06067276 */ /* 0x000fc8000780000d */
[----:B------:R-:W-:-:S04]  /*0420*/  FMNMX3 R6, R6, R14, R17, !PT ;  /* 0x0000000e06067276 */ /* 0x000fc80007800011 */
[----:B------:R-:W-:-:S04]  /*0430*/  FMNMX3 R6, R6, R22, R29, !PT ;  /* 0x0000001606067276 */ /* 0x000fc8000780001d */
[----:B-----5:R-:W-:-:S04]  /*0440*/  FMNMX3 R11, R6, R11, R4, !PT ;  /* 0x0000000b060b7276 */ /* 0x020fc80007800004 */
[----:B------:R-:W-:Y:S01]  /*0450*/  FMNMX3 R26, R11, R8, R12, !PT ;  /* 0x000000080b1a7276 */ /* 0x000fe2000780000c */
[----:B------:R-:W-:Y:S06]  /*0460*/  BRA.U UP1, `(.L_x_30) ;  /* 0xfffffffd01487547 */ /* 0x000fec000b83ffff */
.L_x_29:
[----:B------:R-:W-:Y:S05]  /*0470*/  BRA.U !UP0, `(.L_x_28) ;  /* 0x0000000108f07547 */ /* 0x000fea000b800000 */
[----:B------:R-:W0:Y:S01]  /*0480*/  LDCU UR5, c[0x0][0x394] ;  /* 0x00007280ff0577ac */ /* 0x000e220008000800 */
[----:B------:R-:W-:Y:S02]  /*0490*/  UISETP.GE.U32.AND UP0, UPT, UR6, 0x8, UPT ;  /* 0x000000080600788c */ /* 0x000fe4000bf06070 */
[----:B0-----:R-:W-:-:S04]  /*04a0*/  ULOP3.LUT UR7, UR5, 0x7, URZ, 0xc0, !UPT ;  /* 0x0000000705077892 */ /* 0x001fc8000f8ec0ff */
[----:B------:R-:W-:-:S03]  /*04b0*/  UISETP.NE.AND UP1, UPT, UR7, URZ, UPT ;  /* 0x000000ff0700728c */ /* 0x000fc6000bf25270 */
[----:B------:R-:W-:Y:S08]  /*04c0*/  BRA.U !UP0, `(.L_x_31) ;  /* 0x0000000108607547 */ /* 0x000ff0000b800000 */
[----:B------:R-:W0:Y:S08]  /*04d0*/  LDC R17, c[0x0][0x39c] ;  /* 0x0000e700ff117b82 */ /* 0x000e300000000800 */
[----:B------:R-:W1:Y:S01]  /*04e0*/  LDC.64 R8, c[0x0][0x388] ;  /* 0x0000e200ff087b82 */ /* 0x000e620000000a00 */
[----:B0-----:R-:W-:-:S04]  /*04f0*/  IMAD R3, R17, UR4, R24 ;  /* 0x0000000411037c24 */ /* 0x001fc8000f8e0218 */
[----:B-1----:R-:W-:-:S04]  /*0500*/  IMAD.WIDE R8, R3, 0x4, R8 ;  /* 0x0000000403087825 */ /* 0x002fc800078e0208 */
[C---:B------:R-:W-:Y:S02]  /*0510*/  IMAD.WIDE R10, R17.reuse, 0x4, R8 ;  /* 0x00000004110a7825 */ /* 0x040fe400078e0208 */
[----:B------:R-:W2:Y:S02]  /*0520*/  LDG.E R9, desc[UR8][R8.64] ;  /* 0x0000000808097981 */ /* 0x000ea4000c1e1900 */
[C---:B------:R-:W-:Y:S02]  /*0530*/  IMAD.WIDE R12, R17.reuse, 0x4, R10 ;  /* 0x00000004110c7825 */ /* 0x040fe400078e020a */
[----:B------:R-:W2:Y:S02]  /*0540*/  LDG.E R10, desc[UR8][R10.64] ;  /* 0x000000080a0a7981 */ /* 0x000ea4000c1e1900 */
[C---:B------:R-:W-:Y:S02]  /*0550*/  IMAD.WIDE R14, R17.reuse, 0x4, R12 ;  /* 0x00000004110e7825 */ /* 0x040fe400078e020c */
[----:B------:R-:W3:Y:S02]  /*0560*/  LDG.E R13, desc[UR8][R12.64] ;  /* 0x000000080c0d7981 */ /* 0x000ee4000c1e1900 */
[----:B------:R-:W-:-:S02]  /*0570*/  IMAD.WIDE R6, R17, 0x4, R14 ;  /* 0x0000000411067825 */ /* 0x000fc400078e020e */
[----:B------:R-:W3:Y:S02]  /*0580*/  LDG.E R14, desc[UR8][R14.64] ;  /* 0x000000080e0e7981 */ /* 0x000ee4000c1e1900 */
[C---:B------:R-:W-:Y:S02]  /*0590*/  IMAD.WIDE R2, R17.reuse, 0x4, R6 ;  /* 0x0000000411027825 */ /* 0x040fe400078e0206 */
[----:B------:R-:W4:Y:S02]  /*05a0*/  LDG.E R7, desc[UR8][R6.64] ;  /* 0x0000000806077981 */ /* 0x000f24000c1e1900 */
[C---:B------:R-:W-:Y:S02]  /*05b0*/  IMAD.WIDE R4, R17.reuse, 0x4, R2 ;  /* 0x0000000411047825 */ /* 0x040fe400078e0202 */
[----:B------:R-:W4:Y:S02]  /*05c0*/  LDG.E R2, desc[UR8][R2.64] ;  /* 0x0000000802027981 */ /* 0x000f24000c1e1900 */
[----:B------:R-:W-:-:S02]  /*05d0*/  IMAD.WIDE R16, R17, 0x4, R4 ;  /* 0x0000000411107825 */ /* 0x000fc400078e0204 */
[----:B------:R-:W5:Y:S04]  /*05e0*/  LDG.E R5, desc[UR8][R4.64] ;  /* 0x0000000804057981 */ /* 0x000f68000c1e1900 */
[----:B------:R-:W5:Y:S01]  /*05f0*/  LDG.E R16, desc[UR8][R16.64] ;  /* 0x0000000810107981 */ /* 0x000f62000c1e1900 */
[----:B------:R-:W-:Y:S01]  /*0600*/  UIADD3 UR4, UPT, UPT, UR4, 0x8, URZ ;  /* 0x0000000804047890 */ /* 0x000fe2000fffe0ff */
[----:B--2---:R-:W-:-:S04]  /*0610*/  FMNMX3 R26, R26, R9, R10, !PT ;  /* 0x000000091a1a7276 */ /* 0x004fc8000780000a */
[----:B---3--:R-:W-:-:S04]  /*0620*/  FMNMX3 R26, R26, R13, R14, !PT ;  /* 0x0000000d1a1a7276 */ /* 0x008fc8000780000e */
[----:B----4-:R-:W-:-:S04]  /*0630*/  FMNMX3 R26, R26, R7, R2, !PT ;  /* 0x000000071a1a7276 */ /* 0x010fc80007800002 */
[----:B-----5:R-:W-:-:S07]  /*0640*/  FMNMX3 R26, R26, R5, R16, !PT ;  /* 0x000000051a1a7276 */ /* 0x020fce0007800010 */
.L_x_31:
[----:B------:R-:W-:Y:S05]  /*0650*/  BRA.U !UP1, `(.L_x_28) ;  /* 0x0000000109787547 */ /* 0x000fea000b800000 */
[----:B------:R-:W-:Y:S02]  /*0660*/  UISETP.GE.U32.AND UP0, UPT, UR7, 0x4, UPT ;  /* 0x000000040700788c */ /* 0x000fe4000bf06070 */
[----:B------:R-:W-:-:S04]  /*0670*/  ULOP3.LUT UR5, UR5, 0x3, URZ, 0xc0, !UPT ;  /* 0x0000000305057892 */ /* 0x000fc8000f8ec0ff */
        /* <DEDUP_REMOVED lines=10> */
[----:B------:R-:W-:Y:S02]  /*0720*/  IMAD.WIDE R8, R9, 0x4, R6 ;  /* 0x0000000409087825 */ /* 0x000fe400078e0206 */
[----:B------:R-:W3:Y:S04]  /*0730*/  LDG.E R7, desc[UR8][R6.64] ;  /* 0x0000000806077981 */ /* 0x000ee8000c1e1900 */
[----:B------:R-:W3:Y:S01]  /*0740*/  LDG.E R8, desc[UR8][R8.64] ;  /* 0x0000000808087981 */ /* 0x000ee2000c1e1900 */
[----:B------:R-:W-:Y:S01]  /*0750*/  UIADD3 UR4, UPT, UPT, UR4, 0x4, URZ ;  /* 0x0000000404047890 */ /* 0x000fe2000fffe0ff */
[----:B--2---:R-:W-:-:S04]  /*0760*/  FMNMX3 R26, R26, R3, R4, !PT ;  /* 0x000000031a1a7276 */ /* 0x004fc80007800004 */
[----:B---3--:R-:W-:-:S07]  /*0770*/  FMNMX3 R26, R26, R7, R8, !PT ;  /* 0x000000071a1a7276 */ /* 0x008fce0007800008 */
.L_x_32:
[----:B------:R-:W-:Y:S05]  /*0780*/  BRA.U !UP1, `(.L_x_28) ;  /* 0x00000001092c7547 */ /* 0x000fea000b800000 */
[----:B------:R-:W0:Y:S01]  /*0790*/  LDC R6, c[0x0][0x39c] ;  /* 0x0000e700ff067b82 */ /* 0x000e220000000800 */
[----:B------:R-:W-:-:S07]  /*07a0*/  UIADD3 UR5, UPT, UPT, -UR5, URZ, URZ ;  /* 0x000000ff05057290 */ /* 0x000fce000fffe1ff */
[----:B------:R-:W1:Y:S01]  /*07b0*/  LDC.64 R4, c[0x0][0x388] ;  /* 0x0000e200ff047b82 */ /* 0x000e620000000a00 */
[----:B0-----:R-:W-:-:S07]  /*07c0*/  IMAD R7, R6, UR4, R24 ;  /* 0x0000000406077c24 */ /* 0x001fce000f8e0218 */
.L_x_33:
[----:B-1----:R-:W-:-:S06]  /*07d0*/  IMAD.WIDE R2, R7, 0x4, R4 ;  /* 0x0000000407027825 */ /* 0x002fcc00078e0204 */
[----:B------:R-:W2:Y:S01]  /*07e0*/  LDG.E R3, desc[UR8][R2.64] ;  /* 0x0000000802037981 */ /* 0x000ea2000c1e1900 */
[----:B------:R-:W-:Y:S01]  /*07f0*/  UIADD3 UR5, UPT, UPT, UR5, 0x1, URZ ;  /* 0x0000000105057890 */ /* 0x000fe2000fffe0ff */
[----:B------:R-:W-:-:S03]  /*0800*/  IADD3 R7, PT, PT, R7, R6, RZ ;  /* 0x0000000607077210 */ /* 0x000fc60007ffe0ff */
[----:B------:R-:W-:Y:S01]  /*0810*/  UISETP.NE.AND UP0, UPT, UR5, URZ, UPT ;  /* 0x000000ff0500728c */ /* 0x000fe2000bf05270 */
[----:B--2---:R-:W-:-:S08]  /*0820*/  FMNMX R26, R3, R26, !PT ;  /* 0x0000001a031a7209 */ /* 0x004fd00007800000 */
[----:B------:R-:W-:Y:S05]  /*0830*/  BRA.U UP0, `(.L_x_33) ;  /* 0xfffffffd00e47547 */ /* 0x000fea000b83ffff */
.L_x_28:
[----:B------:R-:W0:Y:S01]  /*0840*/  LDCU UR5, c[0x0][0x394] ;  /* 0x00007280ff0577ac */ /* 0x000e220008000800 */
[----:B------:R-:W-:Y:S01]  /*0850*/  HFMA2 R12, -RZ, RZ, 0, 0 ;  /* 0x00000000ff0c7431 */ /* 0x000fe200000001ff */
[----:B0-----:R-:W-:-:S09]  /*0860*/  UISETP.GE.AND UP0, UPT, UR5, 0x1, UPT ;  /* 0x000000010500788c */ /* 0x001fd2000bf06270 */
[----:B------:R-:W-:Y:S05]  /*0870*/  BRA.U !UP0, `(.L_x_34) ;  /* 0x0000000d08587547 */ /* 0x000fea000b800000 */
[----:B------:R-:W0:Y:S01]  /*0880*/  LDCU UR6, c[0x0][0x398] ;  /* 0x00007300ff0677ac */ /* 0x000e220008000800 */
[----:B------:R-:W-:Y:S01]  /*0890*/  MOV R12, RZ ;  /* 0x000000ff000c7202 */ /* 0x000fe20000000f00 */
[----:B------:R-:W-:Y:S02]  /*08a0*/  UISETP.GE.U32.AND UP1, UPT, UR5, 0x8, UPT ;  /* 0x000000080500788c */ /* 0x000fe4000bf26070 */
[----:B------:R-:W-:Y:S01]  /*08b0*/  ULOP3.LUT UR7, UR5, 0x7, URZ, 0xc0, !UPT ;  /* 0x0000000705077892 */ /* 0x000fe2000f8ec0ff */
[----:B------:R-:W-:-:S03]  /*08c0*/  UMOV UR4, URZ ;  /* 0x000000ff00047c82 */ /* 0x000fc60008000000 */
[----:B------:R-:W-:Y:S01]  /*08d0*/  UISETP.NE.AND UP0, UPT, UR7, URZ, UPT ;  /* 0x000000ff0700728c */ /* 0x000fe2000bf05270 */
[----:B0-----:R-:W-:Y:S02]  /*08e0*/  IMAD R8, R0, UR6, RZ ;  /* 0x0000000600087c24 */ /* 0x001fe4000f8e02ff */
[----:B------:R-:W-:Y:S08]  /*08f0*/  BRA.U !UP1, `(.L_x_35) ;  /* 0x0000000509907547 */ /* 0x000ff0000b800000 */
[----:B------:R-:W0:Y:S01]  /*0900*/  LDC R9, c[0x0][0x39c] ;  /* 0x0000e700ff097b82 */ /* 0x000e220000000800 */
[----:B------:R-:W-:Y:S01]  /*0910*/  ULOP3.LUT UR4, UR5, 0x7ffffff8, URZ, 0xc0, !UPT ;  /* 0x7ffffff805047892 */ /* 0x000fe2000f8ec0ff */
[----:B------:R-:W-:Y:S02]  /*0920*/  MOV R12, RZ ;  /* 0x000000ff000c7202 */ /* 0x000fe40000000f00 */
[----:B------:R-:W-:Y:S01]  /*0930*/  MOV R10, R8 ;  /* 0x00000008000a7202 */ /* 0x000fe20000000f00 */
[----:B------:R-:W-:-:S03]  /*0940*/  UIADD3 UR5, UPT, UPT, -UR4, URZ, URZ ;  /* 0x000000ff04057290 */ /* 0x000fc6000fffe1ff */
[----:B------:R-:W1:Y:S09]  /*0950*/  LDC.64 R2, c[0x0][0x388] ;  /* 0x0000e200ff027b82 */ /* 0x000e720000000a00 */
.L_x_36:
[----:B-1----:R-:W-:-:S05]  /*0960*/  IMAD.WIDE R4, R10, 0x4, R2 ;  /* 0x000000040a047825 */ /* 0x002fca00078e0202 */
[----:B------:R-:W2:Y:S01]  /*0970*/  LDG.E R15, desc[UR8][R4.64] ;  /* 0x00000008040f7981 */ /* 0x000ea2000c1e1900 */
[----:B0-----:R-:W-:-:S05]  /*0980*/  IMAD.WIDE R6, R9, 0x4, R4 ;  /* 0x0000000409067825 */ /* 0x001fca00078e0204 */
[----:B------:R-:W3:Y:S01]  /*0990*/  LDG.E R19, desc[UR8][R6.64] ;  /* 0x0000000806137981 */ /* 0x000ee2000c1e1900 */
[----:B------:R-:W-:-:S05]  /*09a0*/  IMAD.WIDE R24, R9, 0x4, R6 ;  /* 0x0000000409187825 */ /* 0x000fca00078e0206 */
[----:B------:R-:W4:Y:S01]  /*09b0*/  LDG.E R21, desc[UR8][R24.64] ;  /* 0x0000000818157981 */ /* 0x000f22000c1e1900 */
[----:B------:R-:W-:-:S05]  /*09c0*/  IMAD.WIDE R28, R9, 0x4, R24 ;  /* 0x00000004091c7825 */ /* 0x000fca00078e0218 */
[----:B------:R0:W5:Y:S02]  /*09d0*/  LDG.E R17, desc[UR8][R28.64] ;  /* 0x000000081c117981 */ /* 0x000164000c1e1900 */
[----:B0-----:R-:W-:-:S05]  /*09e0*/  IMAD.WIDE R28, R9, 0x4, R28 ;  /* 0x00000004091c7825 */ /* 0x001fca00078e021c */
[----:B------:R-:W5:Y:S01]  /*09f0*/  LDG.E R23, desc[UR8][R28.64] ;  /* 0x000000081c177981 */ /* 0x000f62000c1e1900 */
[----:B------:R-:W-:-:S05]  /*0a00*/  IMAD.WIDE R24, R9, 0x4, R28 ;  /* 0x0000000409187825 */ /* 0x000fca00078e021c */
[----:B------:R-:W5:Y:S01]  /*0a10*/  LDG.E R13, desc[UR8][R24.64] ;  /* 0x00000008180d7981 */ /* 0x000f62000c1e1900 */
[----:B------:R-:W-:-:S05]  /*0a20*/  IMAD.WIDE R4, R9, 0x4, R24 ;  /* 0x0000000409047825 */ /* 0x000fca00078e0218 */
[----:B------:R0:W5:Y:S01]  /*0a30*/  LDG.E R11, desc[UR8][R4.64] ;  /* 0x00000008040b7981 */ /* 0x000162000c1e1900 */
[----:B------:R-:W-:-:S06]  /*0a40*/  IMAD.WIDE R6, R9, 0x4, R4 ;  /* 0x0000000409067825 */ /* 0x000fcc00078e0204 */
[----:B------:R1:W5:Y:S01]  /*0a50*/  LDG.E R7, desc[UR8][R6.64] ;  /* 0x0000000806077981 */ /* 0x000362000c1e1900 */
[----:B------:R-:W-:Y:S01]  /*0a60*/  HFMA2 R14, -RZ, RZ, 0.96630859375, -0.0022525787353515625 ;  /* 0x3bbb989dff0e7431 */ /* 0x000fe200000001ff */
[----:B------:R-:W-:Y:S01]  /*0a70*/  UIADD3 UR5, UPT, UPT, UR5, 0x8, URZ ;  /* 0x0000000805057890 */ /* 0x000fe2000fffe0ff */
[----:B------:R-:W-:-:S03]  /*0a80*/  LEA R10, R9, R10, 0x3 ;  /* 0x0000000a090a7211 */ /* 0x000fc600078e18ff */
[----:B------:R-:W-:Y:S01]  /*0a90*/  UISETP.NE.AND UP1, UPT, UR5, URZ, UPT ;  /* 0x000000ff0500728c */ /* 0x000fe2000bf25270 */
[----:B--2---:R-:W-:Y:S01]  /*0aa0*/  FADD R27, R15, -R26 ;  /* 0x8000001a0f1b7221 */ /* 0x004fe20000000000 */
[----:B------:R-:W-:-:S03]  /*0ab0*/  MOV R15, 0x437c0000 ;  /* 0x437c0000000f7802 */ /* 0x000fc60000000f00 */
[----:B------:R-:W-:Y:S01]  /*0ac0*/  FFMA.SAT R16, R27, R14, 0.5 ;  /* 0x3f0000001b107423 */ /* 0x000fe2000000200e */
[----:B---3--:R-:W-:-:S03]  /*0ad0*/  FADD R19, R19, -R26 ;  /* 0x8000001a13137221 */ /* 0x008fc60000000000 */
[----:B------:R-:W-:Y:S01]  /*0ae0*/  FFMA.RM R16, R16, R15, 12582913 ;  /* 0x4b40000110107423 */ /* 0x000fe2000000400f */
[----:B0-----:R-:W-:-:S03]  /*0af0*/  FFMA.SAT R4, R19, R14, 0.5 ;  /* 0x3f00000013047423 */ /* 0x001fc6000000200e */
[----:B------:R-:W-:Y:S01]  /*0b00*/  FADD R18, R16, -12583039 ;  /* 0xcb40007f10127421 */ /* 0x000fe20000000000 */
[----:B----4-:R-:W-:Y:S01]  /*0b10*/  FADD R21, R21, -R26 ;  /* 0x8000001a15157221 */ /* 0x010fe20000000000 */
[----:B------:R-:W-:Y:S02]  /*0b20*/  FFMA.RM R4, R4, R15, 12582913 ;  /* 0x4b40000104047423 */ /* 0x000fe4000000400f */
[----:B------:R-:W-:Y:S02]  /*0b30*/  FFMA R18, R27, 1.4426950216293334961, -R18 ;  /* 0x3fb8aa3b1b127823 */ /* 0x000fe40000000812 */
[----:B-1----:R-:W-:Y:S01]  /*0b40*/  FADD R6, R4, -12583039 ;  /* 0xcb40007f04067421 */ /* 0x002fe20000000000 */
[----:B-----5:R-:W-:Y:S01]  /*0b50*/  FADD R25, R17, -R26 ;  /* 0x8000001a11197221 */ /* 0x020fe20000000000 */
[----:B------:R-:W-:Y:S01]  /*0b60*/  FFMA R27, R27, 1.925963033500011079e-08, R18 ;  /* 0x32a570601b1b7823 */ /* 0x000fe20000000012 */
[----:B------:R-:W-:Y:S01]  /*0b70*/  SHF.L.U32 R17, R16, 0x17, RZ ;  /* 0x0000001710117819 */ /* 0x000fe200000006ff */
[----:B------:R-:W-:Y:S01]  /*0b80*/  FFMA R6, R19, 1.4426950216293334961, -R6 ;  /* 0x3fb8aa3b13067823 */ /* 0x000fe20000000806 */
[----:B------:R-:W-:Y:S01]  /*0b90*/  FFMA.SAT R18, R21, R14, 0.5 ;  /* 0x3f00000015127423 */ /* 0x000fe2000000200e */
[----:B------:R-:W-:-:S02]  /*0ba0*/  SHF.L.U32 R4, R4, 0x17, RZ ;  /* 0x0000001704047819 */ /* 0x000fc400000006ff */
[----:B------:R-:W0:Y:S01]  /*0bb0*/  MUFU.EX2 R27, R27 ;  /* 0x0000001b001b7308 */ /* 0x000e220000000800 */
[----:B------:R-:W-:Y:S01]  /*0bc0*/  FFMA R19, R19, 1.925963033500011079e-08, R6 ;  /* 0x32a5706013137823 */ /* 0x000fe20000000006 */
[----:B------:R-:W-:Y:S01]  /*0bd0*/  FFMA.SAT R6, R25, R14, 0.5 ;  /* 0x3f00000019067423 */ /* 0x000fe2000000200e */
[----:B------:R-:W-:-:S03]  /*0be0*/  FFMA.RM R5, R18, R15, 12582913 ;  /* 0x4b40000112057423 */ /* 0x000fc6000000400f */
[----:B------:R-:W-:Y:S01]  /*0bf0*/  FFMA.RM R6, R6, R15, 12582913 ;  /* 0x4b40000106067423 */ /* 0x000fe2000000400f */
[----:B------:R-:W-:Y:S01]  /*0c00*/  FADD R23, R23, -R26 ;  /* 0x8000001a17177221 */ /* 0x000fe20000000000 */
[C---:B------:R-:W-:Y:S01]  /*0c10*/  FADD R18, R5.reuse, -12583039 ;  /* 0xcb40007f05127421 */ /* 0x040fe20000000000 */
[----:B------:R-:W1:Y:S01]  /*0c20*/  MUFU.EX2 R16, R19 ;  /* 0x0000001300107308 */ /* 0x000e620000000800 */
[----:B------:R-:W-:Y:S01]  /*0c30*/  FADD R20, R6, -12583039 ;  /* 0xcb40007f06147421 */ /* 0x000fe20000000000 */
[----:B------:R-:W-:Y:S01]  /*0c40*/  SHF.L.U32 R5, R5, 0x17, RZ ;  /* 0x0000001705057819 */ /* 0x000fe200000006ff */
[----:B------:R-:W-:Y:S02]  /*0c50*/  FFMA R18, R21, 1.4426950216293334961, -R18 ;  /* 0x3fb8aa3b15127823 */ /* 0x000fe40000000812 */
[----:B------:R-:W-:Y:S02]  /*0c60*/  FFMA R20, R25, 1.4426950216293334961, -R20 ;  /* 0x3fb8aa3b19147823 */ /* 0x000fe40000000814 */
[----:B------:R-:W-:Y:S01]  /*0c70*/  FFMA R21, R21, 1.925963033500011079e-08, R18 ;  /* 0x32a5706015157823 */ /* 0x000fe20000000012 */
[----:B0-----:R-:W-:Y:S01]  /*0c80*/  FFMA R17, R17, R27, R12 ;  /* 0x0000001b11117223 */ /* 0x001fe2000000000c */
[-C--:B------:R-:W-:Y:S01]  /*0c90*/  FFMA.SAT R12, R23, R14.reuse, 0.5 ;  /* 0x3f000000170c7423 */ /* 0x080fe2000000200e */
[----:B------:R-:W-:Y:S01]  /*0ca0*/  FADD R27, R13, -R26 ;  /* 0x8000001a0d1b7221 */ /* 0x000fe20000000000 */
[----:B------:R-:W-:Y:S01]  /*0cb0*/  FFMA R20, R25, 1.925963033500011079e-08, R20 ;  /* 0x32a5706019147823 */ /* 0x000fe20000000014 */
[----:B------:R-:W-:Y:S01]  /*0cc0*/  FADD R25, R11, -R26 ;  /* 0x8000001a0b197221 */ /* 0x000fe20000000000 */
[-C--:B------:R-:W-:Y:S01]  /*0cd0*/  FFMA.RM R12, R12, R15.reuse, 12582913 ;  /* 0x4b4000010c0c7423 */ /* 0x080fe2000000400f */
[----:B------:R-:W-:Y:S01]  /*0ce0*/  FFMA.SAT R18, R27, R14, 0.5 ;  /* 0x3f0000001b127423 */ /* 0x000fe2000000200e */
[----:B------:R0:W2:Y:S02]  /*0cf0*/  MUFU.EX2 R13, R21 ;  /* 0x00000015000d7308 */ /* 0x0000a40000000800 */
[----:B------:R-:W-:Y:S01]  /*0d00*/  FADD R22, R12, -12583039 ;  /* 0xcb40007f0c167421 */ /* 0x000fe20000000000 */
[----:B------:R-:W-:Y:S01]  /*0d10*/  FFMA.RM R18, R18, R15, 12582913 ;  /* 0x4b40000112127423 */ /* 0x000fe2000000400f */
[----:B-1----:R-:W-:Y:S01]  /*0d20*/  FFMA R16, R4, R16, R17 ;  /* 0x0000001004107223 */ /* 0x002fe20000000011 */
[----:B------:R-:W-:Y:S01]  /*0d30*/  SHF.L.U32 R17, R6, 0x17, RZ ;  /* 0x0000001706117819 */ /* 0x000fe200000006ff */
[----:B------:R-:W-:Y:S01]  /*0d40*/  FFMA R22, R23, 1.4426950216293334961, -R22 ;  /* 0x3fb8aa3b17167823 */ /* 0x000fe20000000816 */
[C---:B------:R-:W-:Y:S01]  /*0d50*/  FADD R24, R18.reuse, -12583039 ;  /* 0xcb40007f12187421 */ /* 0x040fe20000000000 */
[----:B------:R1:W3:Y:S01]  /*0d60*/  MUFU.EX2 R11, R20 ;  /* 0x00000014000b7308 */ /* 0x0002e20000000800 */
[----:B0-----:R-:W-:Y:S01]  /*0d70*/  FADD R21, R7, -R26 ;  /* 0x8000001a07157221 */ /* 0x001fe20000000000 */
[----:B------:R-:W-:Y:S01]  /*0d80*/  FFMA R19, R23, 1.925963033500011079e-08, R22 ;  /* 0x32a5706017137823 */ /* 0x000fe20000000016 */
[----:B------:R-:W-:Y:S01]  /*0d90*/  FFMA.SAT R22, R25, R14, 0.5 ;  /* 0x3f00000019167423 */ /* 0x000fe2000000200e */
[----:B------:R-:W-:Y:S01]  /*0da0*/  FFMA R24, R27, 1.4426950216293334961, -R24 ;  /* 0x3fb8aa3b1b187823 */ /* 0x000fe20000000818 */
[----:B------:R-:W-:-:S02]  /*0db0*/  SHF.L.U32 R18, R18, 0x17, RZ ;  /* 0x0000001712127819 */ /* 0x000fc400000006ff */
[-C--:B------:R-:W-:Y:S01]  /*0dc0*/  FFMA.RM R7, R22, R15.reuse, 12582913 ;  /* 0x4b40000116077423 */ /* 0x080fe2000000400f */
[----:B------:R-:W-:Y:S01]  /*0dd0*/  FFMA.SAT R22, R21, R14, 0.5 ;  /* 0x3f00000015167423 */ /* 0x000fe2000000200e */
[----:B------:R-:W0:Y:S01]  /*0de0*/  MUFU.EX2 R19, R19 ;  /* 0x0000001300137308 */ /* 0x000e220000000800 */
[----:B------:R-:W-:Y:S01]  /*0df0*/  FFMA R24, R27, 1.925963033500011079e-08, R24 ;  /* 0x32a570601b187823 */ /* 0x000fe20000000018 */
[----:B------:R-:W-:Y:S01]  /*0e00*/  FADD R14, R7, -12583039 ;  /* 0xcb40007f070e7421 */ /* 0x000fe20000000000 */
[----:B------:R-:W-:Y:S01]  /*0e10*/  FFMA.RM R15, R22, R15, 12582913 ;  /* 0x4b400001160f7423 */ /* 0x000fe2000000400f */
[----:B--2---:R-:W-:Y:S01]  /*0e20*/  FFMA R16, R5, R13, R16 ;  /* 0x0000000d05107223 */ /* 0x004fe20000000010 */
[----:B------:R-:W-:Y:S01]  /*0e30*/  SHF.L.U32 R5, R12, 0x17, RZ ;  /* 0x000000170c057819 */ /* 0x000fe200000006ff */
[----:B-1----:R-:W-:Y:S01]  /*0e40*/  FFMA R20, R25, 1.4426950216293334961, -R14 ;  /* 0x3fb8aa3b19147823 */ /* 0x002fe2000000080e */
[----:B------:R-:W-:Y:S01]  /*0e50*/  FADD R22, R15, -12583039 ;  /* 0xcb40007f0f167421 */ /* 0x000fe20000000000 */
[----:B------:R-:W1:Y:S01]  /*0e60*/  MUFU.EX2 R14, R24 ;  /* 0x00000018000e7308 */ /* 0x000e620000000800 */
[----:B---3--:R-:W-:Y:S01]  /*0e70*/  FFMA R16, R17, R11, R16 ;  /* 0x0000000b11107223 */ /* 0x008fe20000000010 */
[----:B------:R-:W-:Y:S01]  /*0e80*/  FFMA R20, R25, 1.925963033500011079e-08, R20 ;  /* 0x32a5706019147823 */ /* 0x000fe20000000014 */
[----:B------:R-:W-:Y:S01]  /*0e90*/  FFMA R22, R21, 1.4426950216293334961, -R22 ;  /* 0x3fb8aa3b15167823 */ /* 0x000fe20000000816 */
[----:B------:R-:W-:-:S02]  /*0ea0*/  SHF.L.U32 R6, R7, 0x17, RZ ;  /* 0x0000001707067819 */ /* 0x000fc400000006ff */
[----:B------:R-:W-:Y:S01]  /*0eb0*/  SHF.L.U32 R15, R15, 0x17, RZ ;  /* 0x000000170f0f7819 */ /* 0x000fe200000006ff */
[----:B------:R-:W-:Y:S01]  /*0ec0*/  FFMA R22, R21, 1.925963033500011079e-08, R22 ;  /* 0x32a5706015167823 */ /* 0x000fe20000000016 */
[----:B------:R-:W2:Y:S01]  /*0ed0*/  MUFU.EX2 R4, R20 ;  /* 0x0000001400047308 */ /* 0x000ea20000000800 */
[----:B0-----:R-:W-:-:S07]  /*0ee0*/  FFMA R5, R5, R19, R16 ;  /* 0x0000001305057223 */ /* 0x001fce0000000010 */
[----:B------:R-:W0:Y:S01]  /*0ef0*/  MUFU.EX2 R22, R22 ;  /* 0x0000001600167308 */ /* 0x000e220000000800 */
[----:B-1----:R-:W-:-:S04]  /*0f00*/  FFMA R5, R18, R14, R5 ;  /* 0x0000000e12057223 */ /* 0x002fc80000000005 */
[----:B--2---:R-:W-:-:S04]  /*0f10*/  FFMA R4, R6, R4, R5 ;  /* 0x0000000406047223 */ /* 0x004fc80000000005 */
[----:B0-----:R-:W-:Y:S01]  /*0f20*/  FFMA R12, R15, R22, R4 ;  /* 0x000000160f0c7223 */ /* 0x001fe20000000004 */
[----:B------:R-:W-:Y:S06]  /*0f30*/  BRA.U UP1, `(.L_x_36) ;  /* 0xfffffff901887547 */ /* 0x000fec000b83ffff */
.L_x_35:
        /* <DEDUP_REMOVED lines=9> */
[----:B-1----:R-:W-:-:S05]  /*0fd0*/  IMAD.WIDE R2, R5, 0x4, R2 ;  /* 0x0000000405027825 */ /* 0x002fca00078e0202 */
[----:B------:R-:W2:Y:S01]  /*0fe0*/  LDG.E R9, desc[UR8][R2.64] ;  /* 0x0000000802097981 */ /* 0x000ea2000c1e1900 */
[----:B------:R-:W-:-:S05]  /*0ff0*/  IMAD.WIDE R4, R11, 0x4, R2 ;  /* 0x000000040b047825 */ /* 0x000fca00078e0202 */
[----:B------:R-:W3:Y:S01]  /*1000*/  LDG.E R15, desc[UR8][R4.64] ;  /* 0x00000008040f7981 */ /* 0x000ee2000c1e1900 */
[----:B------:R-:W-:-:S05]  /*1010*/  IMAD.WIDE R6, R11, 0x4, R4 ;  /* 0x000000040b067825 */ /* 0x000fca00078e0204 */
[----:B------:R-:W4:Y:S01]  /*1020*/  LDG.E R17, desc[UR8][R6.64] ;  /* 0x0000000806117981 */ /* 0x000f22000c1e1900 */
[----:B------:R-:W-:-:S06]  /*1030*/  IMAD.WIDE R10, R11, 0x4, R6 ;  /* 0x000000040b0a7825 */ /* 0x000fcc00078e0206 */
[----:B------:R-:W5:Y:S01]  /*1040*/  LDG.E R11, desc[UR8][R10.64] ;  /* 0x000000080a0b7981 */ /* 0x000f62000c1e1900 */
[----:B------:R-:W-:Y:S01]  /*1050*/  HFMA2 R14, -RZ, RZ, 0.96630859375, -0.0022525787353515625 ;  /* 0x3bbb989dff0e7431 */ /* 0x000fe200000001ff */
[----:B------:R-:W-:Y:S01]  /*1060*/  MOV R16, 0x437c0000 ;  /* 0x437c000000107802 */ /* 0x000fe20000000f00 */
[----:B------:R-:W-:Y:S01]  /*1070*/  UIADD3 UR4, UPT, UPT, UR4, 0x4, URZ ;  /* 0x0000000404047890 */ /* 0x000fe2000fffe0ff */
[----:B--2---:R-:W-:-:S04]  /*1080*/  FADD R9, R9, -R26 ;  /* 0x8000001a09097221 */ /* 0x004fc80000000000 */
[----:B------:R-:W-:Y:S01]  /*1090*/  FFMA.SAT R13, R9, R14, 0.5 ;  /* 0x3f000000090d7423 */ /* 0x000fe2000000200e */
[----:B---3--:R-:W-:-:S03]  /*10a0*/  FADD R15, R15, -R26 ;  /* 0x8000001a0f0f7221 */ /* 0x008fc60000000000 */
[----:B------:R-:W-:Y:S01]  /*10b0*/  FFMA.RM R2, R13, R16, 12582913 ;  /* 0x4b4000010d027423 */ /* 0x000fe20000004010 */
[----:B------:R-:W-:-:S03]  /*10c0*/  FFMA.SAT R3, R15, R14, 0.5 ;  /* 0x3f0000000f037423 */ /* 0x000fc6000000200e */
[----:B------:R-:W-:Y:S01]  /*10d0*/  FADD R4, R2, -12583039 ;  /* 0xcb40007f02047421 */ /* 0x000fe20000000000 */
[----:B----4-:R-:W-:Y:S01]  /*10e0*/  FADD R17, R17, -R26 ;  /* 0x8000001a11117221 */ /* 0x010fe20000000000 */
[----:B------:R-:W-:Y:S02]  /*10f0*/  FFMA.RM R3, R3, R16, 12582913 ;  /* 0x4b40000103037423 */ /* 0x000fe40000004010 */
[----:B------:R-:W-:Y:S01]  /*1100*/  FFMA R4, R9, 1.4426950216293334961, -R4 ;  /* 0x3fb8aa3b09047823 */ /* 0x000fe20000000804 */
[----:B------:R-:W-:Y:S01]  /*1110*/  FFMA.SAT R5, R17, R14, 0.5 ;  /* 0x3f00000011057423 */ /* 0x000fe2000000200e */
[----:B------:R-:W-:Y:S01]  /*1120*/  FADD R6, R3, -12583039 ;  /* 0xcb40007f03067421 */ /* 0x000fe20000000000 */
[----:B-----5:R-:W-:Y:S01]  /*1130*/  FADD R11, R11, -R26 ;  /* 0x8000001a0b0b7221 */ /* 0x020fe20000000000 */
[----:B------:R-:W-:Y:S01]  /*1140*/  FFMA R9, R9, 1.925963033500011079e-08, R4 ;  /* 0x32a5706009097823 */ /* 0x000fe20000000004 */
[----:B------:R-:W-:Y:S01]  /*1150*/  FFMA.RM R4, R5, R16, 12582913 ;  /* 0x4b40000105047423 */ /* 0x000fe20000004010 */
[----:B------:R-:W-:Y:S01]  /*1160*/  FFMA R6, R15, 1.4426950216293334961, -R6 ;  /* 0x3fb8aa3b0f067823 */ /* 0x000fe20000000806 */
[----:B------:R-:W-:-:S02]  /*1170*/  FFMA.SAT R5, R11, R14, 0.5 ;  /* 0x3f0000000b057423 */ /* 0x000fc4000000200e */
[----:B------:R-:W-:Y:S01]  /*1180*/  FADD R10, R4, -12583039 ;  /* 0xcb40007f040a7421 */ /* 0x000fe20000000000 */
[----:B------:R-:W-:Y:S01]  /*1190*/  FFMA R6, R15, 1.925963033500011079e-08, R6 ;  /* 0x32a570600f067823 */ /* 0x000fe20000000006 */
[----:B------:R-:W-:Y:S01]  /*11a0*/  FFMA.RM R7, R5, R16, 12582913 ;  /* 0x4b40000105077423 */ /* 0x000fe20000004010 */
[----:B------:R-:W0:Y:S01]  /*11b0*/  MUFU.EX2 R9, R9 ;  /* 0x0000000900097308 */ /* 0x000e220000000800 */
[----:B------:R-:W-:Y:S01]  /*11c0*/  FFMA R10, R17, 1.4426950216293334961, -R10 ;  /* 0x3fb8aa3b110a7823 */ /* 0x000fe2000000080a */
[----:B------:R-:W-:Y:S01]  /*11d0*/  SHF.L.U32 R5, R2, 0x17, RZ ;  /* 0x0000001702057819 */ /* 0x000fe200000006ff */
[----:B------:R-:W-:Y:S01]  /*11e0*/  FADD R14, R7, -12583039 ;  /* 0xcb40007f070e7421 */ /* 0x000fe20000000000 */
[----:B------:R-:W-:Y:S01]  /*11f0*/  SHF.L.U32 R2, R3, 0x17, RZ ;  /* 0x0000001703027819 */ /* 0x000fe200000006ff */
[----:B------:R-:W-:Y:S01]  /*1200*/  FFMA R10, R17, 1.925963033500011079e-08, R10 ;  /* 0x32a57060110a7823 */ /* 0x000fe2000000000a */
[----:B------:R-:W-:Y:S01]  /*1210*/  SHF.L.U32 R3, R4, 0x17, RZ ;  /* 0x0000001704037819 */ /* 0x000fe200000006ff */
[----:B------:R-:W-:Y:S01]  /*1220*/  FFMA R14, R11, 1.4426950216293334961, -R14 ;  /* 0x3fb8aa3b0b0e7823 */ /* 0x000fe2000000080e */
[----:B------:R-:W1:Y:S01]  /*1230*/  MUFU.EX2 R6, R6 ;  /* 0x0000000600067308 */ /* 0x000e620000000800 */
[----:B------:R-:W-:-:S02]  /*1240*/  SHF.L.U32 R7, R7, 0x17, RZ ;  /* 0x0000001707077819 */ /* 0x000fc400000006ff */
[----:B------:R-:W-:-:S05]  /*1250*/  FFMA R14, R11, 1.925963033500011079e-08, R14 ;  /* 0x32a570600b0e7823 */ /* 0x000fca000000000e */
[----:B------:R-:W2:Y:S01]  /*1260*/  MUFU.EX2 R10, R10 ;  /* 0x0000000a000a7308 */ /* 0x000ea20000000800 */
[----:B0-----:R-:W-:-:S07]  /*1270*/  FFMA R5, R5, R9, R12 ;  /* 0x0000000905057223 */ /* 0x001fce000000000c */
[----:B------:R-:W0:Y:S01]  /*1280*/  MUFU.EX2 R14, R14 ;  /* 0x0000000e000e7308 */ /* 0x000e220000000800 */
[----:B-1----:R-:W-:-:S04]  /*1290*/  FFMA R2, R2, R6, R5 ;  /* 0x0000000602027223 */ /* 0x002fc80000000005 */
[----:B--2---:R-:W-:-:S04]  /*12a0*/  FFMA R2, R3, R10, R2 ;  /* 0x0000000a03027223 */ /* 0x004fc80000000002 */
[----:B0-----:R-:W-:-:S07]  /*12b0*/  FFMA R12, R7, R14, R2 ;  /* 0x0000000e070c7223 */ /* 0x001fce0000000002 */
.L_x_37:
[----:B------:R-:W-:Y:S05]  /*12c0*/  BRA.U !UP1, `(.L_x_34) ;  /* 0x0000000109c47547 */ /* 0x000fea000b800000 */
[----:B------:R-:W-:Y:S02]  /*12d0*/  UISETP.NE.AND UP0, UPT, UR6, 0x1, UPT ;  /* 0x000000010600788c */ /* 0x000fe4000bf05270 */
[----:B------:R-:W-:-:S04]  /*12e0*/  ULOP3.LUT UR5, UR5, 0x1, URZ, 0xc0, !UPT ;  /* 0x0000000105057892 */ /* 0x000fc8000f8ec0ff */
[----:B------:R-:W-:-:S03]  /*12f0*/  UISETP.NE.U32.AND UP1, UPT, UR5, 0x1, UPT ;  /* 0x000000010500788c */ /* 0x000fc6000bf25070 */
[----:B------:R-:W-:Y:S08]  /*1300*/  BRA.U !UP0, `(.L_x_38) ;  /* 0x0000000108707547 */ /* 0x000ff0000b800000 */
[----:B------:R-:W0:Y:S08]  /*1310*/  LDC R5, c[0x0][0x39c] ;  /* 0x0000e700ff057b82 */ /* 0x000e300000000800 */
[----:B------:R-:W1:Y:S01]  /*1320*/  LDC.64 R2, c[0x0][0x388] ;  /* 0x0000e200ff027b82 */ /* 0x000e620000000a00 */
[----:B0-----:R-:W-:-:S04]  /*1330*/  IMAD R7, R5, UR4, R8 ;  /* 0x0000000405077c24 */ /* 0x001fc8000f8e0208 */
[----:B-1----:R-:W-:-:S05]  /*1340*/  IMAD.WIDE R2, R7, 0x4, R2 ;  /* 0x0000000407027825 */ /* 0x002fca00078e0202 */
[----:B------:R-:W2:Y:S01]  /*1350*/  LDG.E R7, desc[UR8][R2.64] ;  /* 0x0000000802077981 */ /* 0x000ea2000c1e1900 */
[----:B------:R-:W-:-:S06]  /*1360*/  IMAD.WIDE R4, R5, 0x4, R2 ;  /* 0x0000000405047825 */ /* 0x000fcc00078e0202 */
[----:B------:R-:W3:Y:S01]  /*1370*/  LDG.E R5, desc[UR8][R4.64] ;  /* 0x0000000804057981 */ /* 0x000ee2000c1e1900 */
        /* <DEDUP_REMOVED lines=8> */
[C---:B------:R-:W-:Y:S01]  /*1400*/  FADD R6, R9.reuse, -12583039 ;  /* 0xcb40007f09067421 */ /* 0x040fe20000000000 */
[----:B------:R-:W-:Y:S01]  /*1410*/  SHF.L.U32 R9, R9, 0x17, RZ ;  /* 0x0000001709097819 */ /* 0x000fe200000006ff */
[----:B------:R-:W-:Y:S02]  /*1420*/  FFMA.RM R13, R13, R10, 12582913 ;  /* 0x4b4000010d0d7423 */ /* 0x000fe4000000400a */
[----:B------:R-:W-:Y:S02]  /*1430*/  FFMA R6, R7, 1.4426950216293334961, -R6 ;  /* 0x3fb8aa3b07067823 */ /* 0x000fe40000000806 */
[----:B------:R-:W-:Y:S02]  /*1440*/  FADD R2, R13, -12583039 ;  /* 0xcb40007f0d027421 */ /* 0x000fe40000000000 */
[----:B------:R-:W-:Y:S01]  /*1450*/  FFMA R6, R7, 1.925963033500011079e-08, R6 ;  /* 0x32a5706007067823 */ /* 0x000fe20000000006 */
[----:B------:R-:W-:Y:S01]  /*1460*/  SHF.L.U32 R4, R13, 0x17, RZ ;  /* 0x000000170d047819 */ /* 0x000fe200000006ff */
[----:B------:R-:W-:-:S04]  /*1470*/  FFMA R2, R11, 1.4426950216293334961, -R2 ;  /* 0x3fb8aa3b0b027823 */ /* 0x000fc80000000802 */
[----:B------:R-:W0:Y:S01]  /*1480*/  MUFU.EX2 R6, R6 ;  /* 0x0000000600067308 */ /* 0x000e220000000800 */
[----:B------:R-:W-:-:S07]  /*1490*/  FFMA R2, R11, 1.925963033500011079e-08, R2 ;  /* 0x32a570600b027823 */ /* 0x000fce0000000002 */
[----:B------:R-:W1:Y:S01]  /*14a0*/  MUFU.EX2 R2, R2 ;  /* 0x0000000200027308 */ /* 0x000e620000000800 */
[----:B0-----:R-:W-:-:S04]  /*14b0*/  FFMA R9, R9, R6, R12 ;  /* 0x0000000609097223 */ /* 0x001fc8000000000c */
[----:B-1----:R-:W-:-:S07]  /*14c0*/  FFMA R12, R4, R2, R9 ;  /* 0x00000002040c7223 */ /* 0x002fce0000000009 */
.L_x_38:
[----:B------:R-:W-:Y:S05]  /*14d0*/  BRA.U UP1, `(.L_x_34) ;  /* 0x0000000101407547 */ /* 0x000fea000b800000 */
[----:B------:R-:W0:Y:S08]  /*14e0*/  LDC R5, c[0x0][0x39c] ;  /* 0x0000e700ff057b82 */ /* 0x000e300000000800 */
[----:B------:R-:W1:Y:S01]  /*14f0*/  LDC.64 R2, c[0x0][0x388] ;  /* 0x0000e200ff027b82 */ /* 0x000e620000000a00 */
[----:B0-----:R-:W-:-:S04]  /*1500*/  IMAD R5, R5, UR4, R8 ;  /* 0x0000000405057c24 */ /* 0x001fc8000f8e0208 */
[----:B-1----:R-:W-:-:S06]  /*1510*/  IMAD.WIDE R2, R5, 0x4, R2 ;  /* 0x0000000405027825 */ /* 0x002fcc00078e0202 */
[----:B------:R-:W2:Y:S01]  /*1520*/  LDG.E R3, desc[UR8][R2.64] ;  /* 0x0000000802037981 */ /* 0x000ea2000c1e1900 */
[----:B------:R-:W-:Y:S01]  /*1530*/  HFMA2 R5, -RZ, RZ, 0.96630859375, -0.0022525787353515625 ;  /* 0x3bbb989dff057431 */ /* 0x000fe200000001ff */
[----:B------:R-:W-:Y:S01]  /*1540*/  MOV R6, 0x437c0000 ;  /* 0x437c000000067802 */ /* 0x000fe20000000f00 */
[----:B--2---:R-:W-:-:S04]  /*1550*/  FADD R4, R3, -R26 ;  /* 0x8000001a03047221 */ /* 0x004fc80000000000 */
[----:B------:R-:W-:-:S04]  /*1560*/  FFMA.SAT R5, R4, R5, 0.5 ;  /* 0x3f00000004057423 */ /* 0x000fc80000002005 */
[----:B------:R-:W-:-:S04]  /*1570*/  FFMA.RM R5, R5, R6, 12582913 ;  /* 0x4b40000105057423 */ /* 0x000fc80000004006 */
[C---:B------:R-:W-:Y:S01]  /*1580*/  FADD R7, R5.reuse, -12583039 ;  /* 0xcb40007f05077421 */ /* 0x040fe20000000000 */
[----:B------:R-:W-:-:S03]  /*1590*/  SHF.L.U32 R5, R5, 0x17, RZ ;  /* 0x0000001705057819 */ /* 0x000fc600000006ff */
[----:B------:R-:W-:-:S04]  /*15a0*/  FFMA R7, R4, 1.4426950216293334961, -R7 ;  /* 0x3fb8aa3b04077823 */ /* 0x000fc80000000807 */
[----:B------:R-:W-:-:S06]  /*15b0*/  FFMA R7, R4, 1.925963033500011079e-08, R7 ;  /* 0x32a5706004077823 */ /* 0x000fcc0000000007 */
[----:B------:R-:W0:Y:S02]  /*15c0*/  MUFU.EX2 R7, R7 ;  /* 0x0000000700077308 */ /* 0x000e240000000800 */
[----:B0-----:R-:W-:-:S07]  /*15d0*/  FFMA R12, R5, R7, R12 ;  /* 0x00000007050c7223 */ /* 0x001fce000000000c */
.L_x_34:
[----:B------:R-:W0:Y:S02]  /*15e0*/  LDC R6, c[0x0][0x394] ;  /* 0x0000e500ff067b82 */ /* 0x000e240000000800 */
[----:B0-----:R-:W-:-:S13]  /*15f0*/  ISETP.GE.AND P0, PT, R6, 0x1, PT ;  /* 0x000000010600780c */ /* 0x001fda0003f06270 */
[----:B------:R-:W-:Y:S05]  /*1600*/  @!P0 EXIT ;  /* 0x000000000000894d */ /* 0x000fea0003800000 */
[----:B------:R-:W-:Y:S01]  /*1610*/  FSETP.GEU.AND P0, PT, R12, 1.175494350822287508e-38, PT ;  /* 0x008000000c00780b */ /* 0x000fe20003f0e000 */
[----:B------:R-:W-:Y:S01]  /*1620*/  HFMA2 R5, -RZ, RZ, 1.5048828125, 33.21875 ;  /* 0x3e055027ff057431 */ /* 0x000fe200000001ff */
[----:B------:R-:W0:Y:S01]  /*1630*/  LDCU UR4, c[0x0][0x398] ;  /* 0x00007300ff0477ac */ /* 0x000e220008000800 */
[C---:B------:R-:W-:Y:S01]  /*1640*/  ISETP.GE.U32.AND P1, PT, R6.reuse, 0x10, PT ;  /* 0x000000100600780c */ /* 0x040fe20003f26070 */
[----:B------:R-:W-:Y:S01]  /*1650*/  HFMA2 R7, -RZ, RZ, 0, 0 ;  /* 0x00000000ff077431 */ /* 0x000fe200000001ff */
[----:B------:R-:W-:-:S08]  /*1660*/  LOP3.LUT R22, R6, 0xf, RZ, 0xc0, !PT ;  /* 0x0000000f06167812 */ /* 0x000fd000078ec0ff */
[----:B------:R-:W-:-:S05]  /*1670*/  @!P0 FMUL R12, R12, 8388608 ;  /* 0x4b0000000c0c8820 */ /* 0x000fca0000400000 */
[C---:B------:R-:W-:Y:S02]  /*1680*/  IADD3 R2, PT, PT, R12.reuse, -0x3f2aaaab, RZ ;  /* 0xc0d555550c027810 */ /* 0x040fe40007ffe0ff */
[----:B------:R-:W-:Y:S01]  /*1690*/  ISETP.GT.U32.AND P2, PT, R12, 0x7f7fffff, PT ;  /* 0x7f7fffff0c00780c */ /* 0x000fe20003f44070 */
[----:B0-----:R-:W-:Y:S01]  /*16a0*/  IMAD R0, R0, UR4, RZ ;  /* 0x0000000400007c24 */ /* 0x001fe2000f8e02ff */
[----:B------:R-:W-:-:S04]  /*16b0*/  LOP3.LUT R3, R2, 0xff800000, RZ, 0xc0, !PT ;  /* 0xff80000002037812 */ /* 0x000fc800078ec0ff */
[-C--:B------:R-:W-:Y:S02]  /*16c0*/  IADD3 R2, PT, PT, R12, -R3.reuse, RZ ;  /* 0x800000030c027210 */ /* 0x080fe40007ffe0ff */
[----:B------:R-:W-:-:S03]  /*16d0*/  I2FP.F32.S32 R3, R3 ;  /* 0x0000000300037245 */ /* 0x000fc60000201400 */
[----:B------:R-:W-:Y:S01]  /*16e0*/  FADD R4, R2, -1 ;  /* 0xbf80000002047421 */ /* 0x000fe20000000000 */
[----:B------:R-:W-:Y:S02]  /*16f0*/  FSEL R2, RZ, -23, P0 ;  /* 0xc1b80000ff027808 */ /* 0x000fe40000000000 */
[----:B------:R-:W-:Y:S01]  /*1700*/  ISETP.NE.AND P0, PT, R22, RZ, PT ;  /* 0x000000ff1600720c */ /* 0x000fe20003f05270 */
[C---:B------:R-:W-:Y:S02]  /*1710*/  FFMA R5, R4.reuse, -R5, 0.14084610342979431152 ;  /* 0x3e1039f604057423 */ /* 0x040fe40000000805 */
[----:B------:R-:W-:Y:S01]  /*1720*/  FFMA R2, R3, 1.1920928955078125e-07, R2 ;  /* 0x3400000003027823 */ /* 0x000fe20000000002 */
[----:B------:R-:W-:Y:S01]  /*1730*/  MOV R3, 0x7f800000 ;  /* 0x7f80000000037802 */ /* 0x000fe20000000f00 */
[----:B------:R-:W-:-:S04]  /*1740*/  FFMA R5, R4, R5, -0.12148627638816833496 ;  /* 0xbdf8cdcc04057423 */ /* 0x000fc80000000005 */
[----:B------:R-:W-:-:S04]  /*1750*/  FFMA R5, R4, R5, 0.13980610668659210205 ;  /* 0x3e0f295504057423 */ /* 0x000fc80000000005 */
[----:B------:R-:W-:-:S04]  /*1760*/  FFMA R5, R4, R5, -0.16684235632419586182 ;  /* 0xbe2ad8b904057423 */ /* 0x000fc80000000005 */
[----:B------:R-:W-:-:S04]  /*1770*/  FFMA R5, R4, R5, 0.20012299716472625732 ;  /* 0x3e4ced0b04057423 */ /* 0x000fc80000000005 */
[----:B------:R-:W-:-:S04]  /*1780*/  FFMA R5, R4, R5, -0.24999669194221496582 ;  /* 0xbe7fff2204057423 */ /* 0x000fc80000000005 */
[----:B------:R-:W-:-:S04]  /*1790*/  FFMA R5, R4, R5, 0.33333182334899902344 ;  /* 0x3eaaaa7804057423 */ /* 0x000fc80000000005 */
[----:B------:R-:W-:-:S04]  /*17a0*/  FFMA R5, R4, R5, -0.5 ;  /* 0xbf00000004057423 */ /* 0x000fc80000000005 */
[----:B------:R-:W-:-:S04]  /*17b0*/  FMUL R5, R4, R5 ;  /* 0x0000000504057220 */ /* 0x000fc80000400000 */
[----:B------:R-:W-:-:S04]  /*17c0*/  FFMA R5, R4, R5, R4 ;  /* 0x0000000504057223 */ /* 0x000fc80000000004 */
[----:B------:R-:W-:Y:S01]  /*17d0*/  FFMA R8, R2, 0.69314718246459960938, R5 ;  /* 0x3f31721802087823 */ /* 0x000fe20000000005 */
[C---:B------:R-:W-:Y:S01]  /*17e0*/  @P2 FFMA R8, R12.reuse, R3, +INF ;  /* 0x7f8000000c082423 */ /* 0x040fe20000000003 */
[----:B------:R-:W-:-:S04]  /*17f0*/  FSETP.NEU.AND P2, PT, R12, RZ, PT ;  /* 0x000000ff0c00720b */ /* 0x000fc80003f4d000 */
[----:B------:R-:W-:Y:S01]  /*1800*/  FSEL R8, R8, -INF , P2 ;  /* 0xff80000008087808 */ /* 0x000fe20001000000 */
[----:B------:R-:W-:Y:S08]  /*1810*/  @!P1 BRA `(.L_x_39) ;  /* 0x0000000400a89947 */ /* 0x000ff00003800000 */
[----:B------:R-:W0:Y:S01]  /*1820*/  LDC R9, c[0x0][0x39c] ;  /* 0x0000e700ff097b82 */ /* 0x000e220000000800 */
[----:B------:R-:W-:Y:S02]  /*1830*/  LOP3.LUT R7, R6, 0x7ffffff0, RZ, 0xc0, !PT ;  /* 0x7ffffff006077812 */ /* 0x000fe400078ec0ff */
[----:B------:R-:W-:Y:S02]  /*1840*/  MOV R11, R0 ;  /* 0x00000000000b7202 */ /* 0x000fe40000000f00 */
[----:B------:R-:W-:-:S03]  /*1850*/  IADD3 R10, PT, PT, -R7, RZ, RZ ;  /* 0x000000ff070a7210 */ /* 0x000fc60007ffe1ff */
[----:B------:R-:W1:Y:S08]  /*1860*/  LDC.64 R2, c[0x0][0x380] ;  /* 0x0000e000ff027b82 */ /* 0x000e700000000a00 */
[----:B------:R-:W2:Y:S02]  /*1870*/  LDC.64 R4, c[0x0][0x388] ;  /* 0x0000e200ff047b82 */ /* 0x000ea40000000a00 */
.L_x_40:
[----:B--2---:R-:W-:-:S05]  /*1880*/  IMAD.WIDE R12, R11, 0x4, R4 ;  /* 0x000000040b0c7825 */ /* 0x004fca00078e0204 */
[----:B---3--:R-:W2:Y:S02]  /*1890*/  LDG.E R15, desc[UR8][R12.64] ;  /* 0x000000080c0f7981 */ /* 0x008ea4000c1e1900 */
[----:B--2---:R-:W-:Y:S01]  /*18a0*/  FADD R17, R15, -R26 ;  /* 0x8000001a0f117221 */ /* 0x004fe20000000000 */
[----:B-1----:R-:W-:-:S04]  /*18b0*/  IMAD.WIDE R14, R11, 0x4, R2 ;  /* 0x000000040b0e7825 */ /* 0x002fc800078e0202 */
[----:B------:R-:W-:Y:S01]  /*18c0*/  FADD R23, -R8, R17 ;  /* 0x0000001108177221 */ /* 0x000fe20000000100 */
[----:B0-----:R-:W-:-:S04]  /*18d0*/  IMAD.WIDE R16, R9, 0x4, R12 ;  /* 0x0000000409107825 */ /* 0x001fc800078e020c */
[----:B------:R0:W-:Y:S04]  /*18e0*/  STG.E desc[UR8][R14.64], R23 ;  /* 0x000000170e007986 */ /* 0x0001e8000c101908 */
[----:B------:R-:W2:Y:S02]  /*18f0*/  LDG.E R19, desc[UR8][R16.64] ;  /* 0x0000000810137981 */ /* 0x000ea4000c1e1900 */
[----:B--2---:R-:W-:Y:S01]  /*1900*/  FADD R21, R19, -R26 ;  /* 0x8000001a13157221 */ /* 0x004fe20000000000 */
[----:B------:R-:W-:-:S04]  /*1910*/  IMAD.WIDE R18, R9, 0x4, R14 ;  /* 0x0000000409127825 */ /* 0x000fc800078e020e */
[----:B------:R-:W-:Y:S01]  /*1920*/  FADD R25, -R8, R21 ;  /* 0x0000001508197221 */ /* 0x000fe20000000100 */
[----:B------:R-:W-:-:S04]  /*1930*/  IMAD.WIDE R20, R9, 0x4, R16 ;  /* 0x0000000409147825 */ /* 0x000fc800078e0210 */
[----:B------:R1:W-:Y:S04]  /*1940*/  STG.E desc[UR8][R18.64], R25 ;  /* 0x0000001912007986 */ /* 0x0003e8000c101908 */
[----:B------:R-:W2:Y:S01]  /*1950*/  LDG.E R13, desc[UR8][R20.64] ;  /* 0x00000008140d7981 */ /* 0x000ea2000c1e1900 */
[----:B0-----:R-:W-:-:S04]  /*1960*/  IMAD.WIDE R14, R9, 0x4, R20 ;  /* 0x00000004090e7825 */ /* 0x001fc800078e0214 */
[----:B--2---:R-:W-:Y:S01]  /*1970*/  FADD R27, R13, -R26 ;  /* 0x8000001a0d1b7221 */ /* 0x004fe20000000000 */
[----:B------:R-:W-:-:S04]  /*1980*/  IMAD.WIDE R12, R9, 0x4, R18 ;  /* 0x00000004090c7825 */ /* 0x000fc800078e0212 */
[----:B------:R-:W-:-:S05]  /*1990*/  FADD R27, -R8, R27 ;  /* 0x0000001b081b7221 */ /* 0x000fca0000000100 */
[----:B------:R0:W-:Y:S04]  /*19a0*/  STG.E desc[UR8][R12.64], R27 ;  /* 0x0000001b0c007986 */ /* 0x0001e8000c101908 */
[----:B------:R-:W2:Y:S01]  /*19b0*/  LDG.E R17, desc[UR8][R14.64] ;  /* 0x000000080e117981 */ /* 0x000ea2000c1e1900 */
[----:B-1----:R-:W-:-:S04]  /*19c0*/  IMAD.WIDE R18, R9, 0x4, R14 ;  /* 0x0000000409127825 */ /* 0x002fc800078e020e */
[----:B--2---:R-:W-:Y:S01]  /*19d0*/  FADD R23, R17, -R26 ;  /* 0x8000001a11177221 */ /* 0x004fe20000000000 */
[----:B------:R-:W-:-:S04]  /*19e0*/  IMAD.WIDE R16, R9, 0x4, R12 ;  /* 0x0000000409107825 */ /* 0x000fc800078e020c */
[----:B------:R-:W-:-:S05]  /*19f0*/  FADD R23, -R8, R23 ;  /* 0x0000001708177221 */ /* 0x000fca0000000100 */
        /* <DEDUP_REMOVED lines=68> */
[----:B------:R-:W-:Y:S01]  /*1e40*/  IADD3 R10, PT, PT, R10, 0x10, RZ ;  /* 0x000000100a0a7810 */ /* 0x000fe20007ffe0ff */
[C---:B------:R-:W-:Y:S01]  /*1e50*/  IMAD.WIDE R14, R9.reuse, 0x4, R20 ;  /* 0x00000004090e7825 */ /* 0x040fe200078e0214 */
[----:B------:R-:W-:Y:S02]  /*1e60*/  LEA R11, R9, R11, 0x4 ;  /* 0x0000000b090b7211 */ /* 0x000fe400078e20ff */
[----:B------:R-:W-:Y:S01]  /*1e70*/  ISETP.NE.AND P1, PT, R10, RZ, PT ;  /* 0x000000ff0a00720c */ /* 0x000fe20003f25270 */
[----:B--2---:R-:W-:-:S04]  /*1e80*/  FADD R23, R13, -R26 ;  /* 0x8000001a0d177221 */ /* 0x004fc80000000000 */
[----:B------:R-:W-:-:S05]  /*1e90*/  FADD R23, -R8, R23 ;  /* 0x0000001708177221 */ /* 0x000fca0000000100 */
[----:B------:R3:W-:Y:S03]  /*1ea0*/  STG.E desc[UR8][R14.64], R23 ;  /* 0x000000170e007986 */ /* 0x0007e6000c101908 */
[----:B------:R-:W-:Y:S05]  /*1eb0*/  @P1 BRA `(.L_x_40) ;  /* 0xfffffff800701947 */ /* 0x000fea000383ffff */
.L_x_39:
[----:B------:R-:W-:Y:S05]  /*1ec0*/  @!P0 EXIT ;  /* 0x000000000000894d */ /* 0x000fea0003800000 */
[----:B------:R-:W-:Y:S02]  /*1ed0*/  ISETP.GE.U32.AND P0, PT, R22, 0x8, PT ;  /* 0x000000081600780c */ /* 0x000fe40003f06070 */
[----:B------:R-:W-:-:S04]  /*1ee0*/  LOP3.LUT R3, R6, 0x7, RZ, 0xc0, !PT ;  /* 0x0000000706037812 */ /* 0x000fc800078ec0ff */
[----:B------:R-:W-:-:S07]  /*1ef0*/  ISETP.NE.AND P1, PT, R3, RZ, PT ;  /* 0x000000ff0300720c */ /* 0x000fce0003f25270 */
[----:B------:R-:W-:Y:S06]  /*1f00*/  @!P0 BRA `(.L_x_41) ;  /* 0x0000000000d48947 */ /* 0x000fec0003800000 */
[----:B------:R-:W0:Y:S08]  /*1f10*/  LDC R2, c[0x0][0x39c] ;  /* 0x0000e700ff027b82 */ /* 0x000e300000000800 */
[----:B------:R-:W1:Y:S08]  /*1f20*/  LDC.64 R4, c[0x0][0x388] ;  /* 0x0000e200ff047b82 */ /* 0x000e700000000a00 */
[----:B------:R-:W2:Y:S01]  /*1f30*/  LDC.64 R10, c[0x0][0x380] ;  /* 0x0000e000ff0a7b82 */ /* 0x000ea20000000a00 */
[----:B0-----:R-:W-:-:S04]  /*1f40*/  IMAD R9, R7, R2, R0 ;  /* 0x0000000207097224 */ /* 0x001fc800078e0200 */
[----:B-1----:R-:W-:-:S05]  /*1f50*/  IMAD.WIDE R4, R9, 0x4, R4 ;  /* 0x0000000409047825 */ /* 0x002fca00078e0204 */
[----:B------:R-:W4:Y:S01]  /*1f60*/  LDG.E R13, desc[UR8][R4.64] ;  /* 0x00000008040d7981 */ /* 0x000f22000c1e1900 */
[----:B--2---:R-:W-:-:S04]  /*1f70*/  IMAD.WIDE R10, R9, 0x4, R10 ;  /* 0x00000004090a7825 */ /* 0x004fc800078e020a */
[----:B----4-:R-:W-:-:S04]  /*1f80*/  FADD R13, R13, -R26 ;  /* 0x8000001a0d0d7221 */ /* 0x010fc80000000000 */
[----:B------:R-:W-:Y:S01]  /*1f90*/  FADD R9, -R8, R13 ;  /* 0x0000000d08097221 */ /* 0x000fe20000000100 */
[----:B------:R-:W-:-:S04]  /*1fa0*/  IMAD.WIDE R12, R2, 0x4, R4 ;  /* 0x00000004020c7825 */ /* 0x000fc800078e0204 */
[----:B------:R0:W-:Y:S04]  /*1fb0*/  STG.E desc[UR8][R10.64], R9 ;  /* 0x000000090a007986 */ /* 0x0001e8000c101908 */
[----:B---3--:R-:W2:Y:S01]  /*1fc0*/  LDG.E R15, desc[UR8][R12.64] ;  /* 0x000000080c0f7981 */ /* 0x008ea2000c1e1900 */
[----:B------:R-:W-:-:S04]  /*1fd0*/  IMAD.WIDE R4, R2, 0x4, R12 ;  /* 0x0000000402047825 */ /* 0x000fc800078e020c */
        /* <DEDUP_REMOVED lines=11> */
[----:B------:R-:W-:-:S04]  /*2090*/  IMAD.WIDE R12, R2, 0x4, R16 ;  /* 0x00000004020c7825 */ /* 0x000fc800078e0210 */
[----:B-1----:R-:W-:-:S04]  /*20a0*/  IMAD.WIDE R14, R2, 0x4, R10 ;  /* 0x00000004020e7825 */ /* 0x002fc800078e020a */
[----:B--2---:R-:W-:-:S04]  /*20b0*/  FADD R9, R9, -R26 ;  /* 0x8000001a09097221 */ /* 0x004fc80000000000 */
        /* <DEDUP_REMOVED lines=15> */
[----:B------:R-:W-:-:S04]  /*21b0*/  IMAD.WIDE R14, R2, 0x4, R10 ;  /* 0x00000004020e7825 */ /* 0x000fc800078e020a */
[----:B0-----:R-:W-:-:S04]  /*21c0*/  IMAD.WIDE R4, R2, 0x4, R12 ;  /* 0x0000000402047825 */ /* 0x001fc800078e020c */
[----:B--2---:R-:W-:-:S04]  /*21d0*/  FADD R9, R9, -R26 ;  /* 0x8000001a09097221 */ /* 0x004fc80000000000 */
[----:B------:R-:W-:-:S05]  /*21e0*/  FADD R9, -R8, R9 ;  /* 0x0000000908097221 */ /* 0x000fca0000000100 */
[----:B------:R1:W-:Y:S04]  /*21f0*/  STG.E desc[UR8][R14.64], R9 ;  /* 0x000000090e007986 */ /* 0x0003e8000c101908 */
[----:B------:R-:W2:Y:S01]  /*2200*/  LDG.E R5, desc[UR8][R4.64] ;  /* 0x0000000804057981 */ /* 0x000ea2000c1e1900 */
[----:B------:R-:W-:Y:S01]  /*2210*/  IMAD.WIDE R16, R2, 0x4, R14 ;  /* 0x0000000402107825 */ /* 0x000fe200078e020e */
[----:B------:R-:W-:-:S03]  /*2220*/  IADD3 R7, PT, PT, R7, 0x8, RZ ;  /* 0x0000000807077810 */ /* 0x000fc60007ffe0ff */
[----:B--2---:R-:W-:-:S04]  /*2230*/  FADD R19, R5, -R26 ;  /* 0x8000001a05137221 */ /* 0x004fc80000000000 */
[----:B------:R-:W-:-:S05]  /*2240*/  FADD R19, -R8, R19 ;  /* 0x0000001308137221 */ /* 0x000fca0000000100 */
[----:B------:R1:W-:Y:S02]  /*2250*/  STG.E desc[UR8][R16.64], R19 ;  /* 0x0000001310007986 */ /* 0x0003e4000c101908 */
.L_x_41:
[----:B------:R-:W-:Y:S05]  /*2260*/  @!P1 EXIT ;  /* 0x000000000000994d */ /* 0x000fea0003800000 */
[----:B------:R-:W-:Y:S02]  /*2270*/  ISETP.GE.U32.AND P0, PT, R3, 0x4, PT ;  /* 0x000000040300780c */ /* 0x000fe40003f06070 */
[----:B------:R-:W-:-:S04]  /*2280*/  LOP3.LUT R6, R6, 0x3, RZ, 0xc0, !PT ;  /* 0x0000000306067812 */ /* 0x000fc800078ec0ff */
[----:B------:R-:W-:-:S07]  /*2290*/  ISETP.NE.AND P1, PT, R6, RZ, PT ;  /* 0x000000ff0600720c */ /* 0x000fce0003f25270 */
[----:B------:R-:W-:Y:S06]  /*22a0*/  @!P0 BRA `(.L_x_42) ;  /* 0x0000000000748947 */ /* 0x000fec0003800000 */
[----:B------:R-:W0:Y:S08]  /*22b0*/  LDC R2, c[0x0][0x39c] ;  /* 0x0000e700ff027b82 */ /* 0x000e300000000800 */
[----:B------:R-:W2:Y:S08]  /*22c0*/  LDC.64 R4, c[0x0][0x388] ;  /* 0x0000e200ff047b82 */ /* 0x000eb00000000a00 */
[----:B-1----:R-:W1:Y:S01]  /*22d0*/  LDC.64 R10, c[0x0][0x380] ;  /* 0x0000e000ff0a7b82 */ /* 0x002e620000000a00 */
[----:B0-----:R-:W-:-:S04]  /*22e0*/  IMAD R9, R7, R2, R0 ;  /* 0x0000000207097224 */ /* 0x001fc800078e0200 */
[----:B--2---:R-:W-:-:S05]  /*22f0*/  IMAD.WIDE R4, R9, 0x4, R4 ;  /* 0x0000000409047825 */ /* 0x004fca00078e0204 */
[----:B------:R-:W2:Y:S01]  /*2300*/  LDG.E R3, desc[UR8][R4.64] ;  /* 0x0000000804037981 */ /* 0x000ea2000c1e1900 */
[----:B------:R-:W-:-:S04]  /*2310*/  IMAD.WIDE R12, R2, 0x4, R4 ;  /* 0x00000004020c7825 */ /* 0x000fc800078e0204 */
[----:B-1----:R-:W-:-:S04]  /*2320*/  IMAD.WIDE R10, R9, 0x4, R10 ;  /* 0x00000004090a7825 */ /* 0x002fc800078e020a */
[----:B--2---:R-:W-:-:S04]  /*2330*/  FADD R3, R3, -R26 ;  /* 0x8000001a03037221 */ /* 0x004fc80000000000 */
[----:B------:R-:W-:-:S05]  /*2340*/  FADD R3, -R8, R3 ;  /* 0x0000000308037221 */ /* 0x000fca0000000100 */
[----:B------:R0:W-:Y:S04]  /*2350*/  STG.E desc[UR8][R10.64], R3 ;  /* 0x000000030a007986 */ /* 0x0001e8000c101908 */
[----:B------:R-:W2:Y:S01]  /*2360*/  LDG.E R9, desc[UR8][R12.64] ;  /* 0x000000080c097981 */ /* 0x000ea2000c1e1900 */
[----:B---3--:R-:W-:-:S04]  /*2370*/  IMAD.WIDE R14, R2, 0x4, R10 ;  /* 0x00000004020e7825 */ /* 0x008fc800078e020a */
[----:B------:R-:W-:-:S04]  /*2380*/  IMAD.WIDE R4, R2, 0x4, R12 ;  /* 0x0000000402047825 */ /* 0x000fc800078e020c */
[----:B--2---:R-:W-:-:S04]  /*2390*/  FADD R9, R9, -R26 ;  /* 0x8000001a09097221 */ /* 0x004fc80000000000 */
[----:B------:R-:W-:-:S05]  /*23a0*/  FADD R9, -R8, R9 ;  /* 0x0000000908097221 */ /* 0x000fca0000000100 */
[----:B------:R2:W-:Y:S04]  /*23b0*/  STG.E desc[UR8][R14.64], R9 ;  /* 0x000000090e007986 */ /* 0x0005e8000c101908 */
[----:B------:R-:W3:Y:S01]  /*23c0*/  LDG.E R17, desc[UR8][R4.64] ;  /* 0x0000000804117981 */ /* 0x000ee2000c1e1900 */
[----:B0-----:R-:W-:-:S04]  /*23d0*/  IMAD.WIDE R10, R2, 0x4, R4 ;  /* 0x00000004020a7825 */ /* 0x001fc800078e0204 */
[----:B---3--:R-:W-:Y:S01]  /*23e0*/  FADD R19, R17, -R26 ;  /* 0x8000001a11137221 */ /* 0x008fe20000000000 */
[----:B------:R-:W-:-:S04]  /*23f0*/  IMAD.WIDE R16, R2, 0x4, R14 ;  /* 0x0000000402107825 */ /* 0x000fc800078e020e */
[----:B------:R-:W-:-:S05]  /*2400*/  FADD R19, -R8, R19 ;  /* 0x0000001308137221 */ /* 0x000fca0000000100 */
[----:B------:R2:W-:Y:S04]  /*2410*/  STG.E desc[UR8][R16.64], R19 ;  /* 0x0000001310007986 */ /* 0x0005e8000c101908 */
[----:B------:R-:W3:Y:S01]  /*2420*/  LDG.E R11, desc[UR8][R10.64] ;  /* 0x000000080a0b7981 */ /* 0x000ee2000c1e1900 */
[----:B------:R-:W-:Y:S01]  /*2430*/  IMAD.WIDE R2, R2, 0x4, R16 ;  /* 0x0000000402027825 */ /* 0x000fe200078e0210 */
[----:B------:R-:W-:-:S03]  /*2440*/  IADD3 R7, PT, PT, R7, 0x4, RZ ;  /* 0x0000000407077810 */ /* 0x000fc60007ffe0ff */
[----:B---3--:R-:W-:-:S04]  /*2450*/  FADD R13, R11, -R26 ;  /* 0x8000001a0b0d7221 */ /* 0x008fc80000000000 */
[----:B------:R-:W-:-:S05]  /*2460*/  FADD R13, -R8, R13 ;  /* 0x0000000d080d7221 */ /* 0x000fca0000000100 */
[----:B------:R2:W-:Y:S02]  /*2470*/  STG.E desc[UR8][R2.64], R13 ;  /* 0x0000000d02007986 */ /* 0x0005e4000c101908 */
.L_x_42:
[----:B------:R-:W-:Y:S05]  /*2480*/  @!P1 EXIT ;  /* 0x000000000000994d */ /* 0x000fea0003800000 */
[----:B--2---:R-:W0:Y:S01]  /*2490*/  LDC.64 R12, c[0x0][0x380] ;  /* 0x0000e000ff0c7b82 */ /* 0x004e220000000a00 */
[----:B------:R-:W2:Y:S01]  /*24a0*/  LDCU UR4, c[0x0][0x39c] ;  /* 0x00007380ff0477ac */ /* 0x000ea20008000800 */
[----:B------:R-:W-:-:S06]  /*24b0*/  IADD3 R6, PT, PT, -R6, RZ, RZ ;  /* 0x000000ff06067210 */ /* 0x000fcc0007ffe1ff */
[----:B-1----:R-:W1:Y:S01]  /*24c0*/  LDC.64 R10, c[0x0][0x388] ;  /* 0x0000e200ff0a7b82 */ /* 0x002e620000000a00 */
[----:B--2---:R-:W-:-:S07]  /*24d0*/  IMAD R7, R7, UR4, R0 ;  /* 0x0000000407077c24 */ /* 0x004fce000f8e0200 */
.L_x_43:
[----:B-1----:R-:W-:-:S06]  /*24e0*/  IMAD.WIDE R2, R7, 0x4, R10 ;  /* 0x0000000407027825 */ /* 0x002fcc00078e020a */
[----:B--2---:R-:W2:Y:S01]  /*24f0*/  LDG.E R3, desc[UR8][R2.64] ;  /* 0x0000000802037981 */ /* 0x004ea2000c1e1900 */
[----:B------:R-:W-:Y:S01]  /*2500*/  IADD3 R6, PT, PT, R6, 0x1, RZ ;  /* 0x0000000106067810 */ /* 0x000fe20007ffe0ff */
[C---:B0-----:R-:W-:Y:S01]  /*2510*/  IMAD.WIDE R4, R7.reuse, 0x4, R12 ;  /* 0x0000000407047825 */ /* 0x041fe200078e020c */
[----:B------:R-:W-:Y:S02]  /*2520*/  IADD3 R7, PT, PT, R7, UR4, RZ ;  /* 0x0000000407077c10 */ /* 0x000fe4000fffe0ff */
[----:B------:R-:W-:Y:S01]  /*2530*/  ISETP.NE.AND P0, PT, R6, RZ, PT ;  /* 0x000000ff0600720c */ /* 0x000fe20003f05270 */
[----:B--2---:R-:W-:-:S04]  /*2540*/  FADD R9, R3, -R26 ;  /* 0x8000001a03097221 */ /* 0x004fc80000000000 */
[----:B------:R-:W-:-:S05]  /*2550*/  FADD R9, -R8, R9 ;  /* 0x0000000908097221 */ /* 0x000fca0000000100 */
[----:B------:R2:W-:Y:S03]  /*2560*/  STG.E desc[UR8][R4.64], R9 ;  /* 0x0000000904007986 */ /* 0x0005e6000c101908 */
[----:B------:R-:W-:Y:S05]  /*2570*/  @P0 BRA `(.L_x_43) ;  /* 0xfffffffc00d80947 */ /* 0x000fea000383ffff */
[----:B------:R-:W-:Y:S05]  /*2580*/  EXIT ;  /* 0x000000000000794d */ /* 0x000fea0003800000 */
.L_x_44:
        /* <DEDUP_REMOVED lines=15> */
.L_x_69:


//--------------------- .text._Z20relu_backward_kernelPfS_S_m --------------------------
	.section	.text._Z20relu_backward_kernelPfS_S_m,"ax",@progbits
	.align	128
        .global         _Z20relu_backward_kernelPfS_S_m
        .type           _Z20relu_backward_kernelPfS_S_m,@function
        .size           _Z20relu_backward_kernelPfS_S_m,(.L_x_70 - _Z20relu_backward_kernelPfS_S_m)
        .other          _Z20relu_backward_kernelPfS_S_m,@"STO_CUDA_ENTRY STV_DEFAULT"
_Z20relu_backward_kernelPfS_S_m:
.text._Z20relu_backward_kernelPfS_S_m:
        /* <DEDUP_REMOVED lines=10> */
[----:B------:R-:W0:Y:S01]  /*00a0*/  LDCU.64 UR6, c[0x0][0x390] ;  /* 0x00007200ff0677ac */ /* 0x000e220008000a00 */
[C---:B------:R-:W-:Y:S01]  /*00b0*/  IMAD.SHL.U32 R7, R0.reuse, 0x4, RZ ;  /* 0x0000000400077824 */ /* 0x040fe200078e00ff */
[----:B------:R-:W-:Y:S01]  /*00c0*/  SHF.L.U64.HI R0, R0, 0x2, R3 ;  /* 0x0000000200007819 */ /* 0x000fe20000010203 */
[----:B------:R-:W1:Y:S03]  /*00d0*/  LDCU.64 UR4, c[0x0][0x358] ;  /* 0x00006b00ff0477ac */ /* 0x000e660008000a00 */
[----:B0-----:R-:W-:-:S04]  /*00e0*/  IADD3 R2, P0, PT, R7, UR6, RZ ;  /* 0x0000000607027c10 */ /* 0x001fc8000ff1e0ff */
[----:B------:R-:W-:Y:S01]  /*00f0*/  IADD3.X R3, PT, PT, R0, UR7, RZ, P0, !PT ;  /* 0x0000000700037c10 */ /* 0x000fe200087fe4ff */
[----:B------:R-:W-:Y:S01]  /*0100*/  IMAD.MOV.U32 R9, RZ, RZ, RZ ;  /* 0x000000ffff097224 */ /* 0x000fe200078e00ff */
[----:B------:R-:W0:Y:S03]  /*0110*/  LDCU.64 UR6, c[0x0][0x380] ;  /* 0x00007000ff0677ac */ /* 0x000e260008000a00 */
[----:B-1----:R-:W2:Y:S02]  /*0120*/  LDG.E R2, desc[UR4][R2.64] ;  /* 0x0000000402027981 */ /* 0x002ea4000c1e1900 */
[----:B--2---:R-:W-:-:S13]  /*0130*/  FSETP.GT.AND P0, PT, R2, RZ, PT ;  /* 0x000000ff0200720b */ /* 0x004fda0003f04000 */
[----:B------:R-:W1:Y:S02]  /*0140*/  @P0 LDC.64 R4, c[0x0][0x388] ;  /* 0x0000e200ff040b82 */ /* 0x000e640000000a00 */
[----:B-1----:R-:W-:-:S05]  /*0150*/  @P0 IADD3 R4, P1, PT, R7, R4, RZ ;  /* 0x0000000407040210 */ /* 0x002fca0007f3e0ff */
[----:B------:R-:W-:-:S05]  /*0160*/  @P0 IMAD.X R5, R0, 0x1, R5, P1 ;  /* 0x0000000100050824 */ /* 0x000fca00008e0605 */
[----:B------:R-:W2:Y:S01]  /*0170*/  @P0 LDG.E R9, desc[UR4][R4.64] ;  /* 0x0000000404090981 */ /* 0x000ea2000c1e1900 */
[----:B0-----:R-:W-:-:S04]  /*0180*/  IADD3 R6, P0, PT, R7, UR6, RZ ;  /* 0x0000000607067c10 */ /* 0x001fc8000ff1e0ff */
[----:B------:R-:W-:-:S05]  /*0190*/  IADD3.X R7, PT, PT, R0, UR7, RZ, P0, !PT ;  /* 0x0000000700077c10 */ /* 0x000fca00087fe4ff */
[----:B--2---:R-:W-:Y:S01]  /*01a0*/  STG.E desc[UR4][R6.64], R9 ;  /* 0x0000000906007986 */ /* 0x004fe2000c101904 */
[----:B------:R-:W-:Y:S05]  /*01b0*/  EXIT ;  /* 0x000000000000794d */ /* 0x000fea0003800000 */
.L_x_45:
        /* <DEDUP_REMOVED lines=12> */
.L_x_70:


//--------------------- .text._Z11relu_kernelPfS_m --------------------------
	.section	.text._Z11relu_kernelPfS_m,"ax",@progbits
	.align	128
        .global         _Z11relu_kernelPfS_m
        .type           _Z11relu_kernelPfS_m,@function
        .size           _Z11relu_kernelPfS_m,(.L_x_71 - _Z11relu_kernelPfS_m)
        .other          _Z11relu_kernelPfS_m,@"STO_CUDA_ENTRY STV_DEFAULT"
_Z11relu_kernelPfS_m:
.text._Z11relu_kernelPfS_m:
        /* <DEDUP_REMOVED lines=15> */
[----:B------:R-:W-:-:S05]  /*00f0*/  IADD3.X R3, PT, PT, R0, UR11, RZ, P0, !PT ;  /* 0x0000000b00037c10 */ /* 0x000fca00087fe4ff */
[----:B-1----:R-:W2:Y:S01]  /*0100*/  LDG.E R2, desc[UR4][R2.64] ;  /* 0x0000000402027981 */ /* 0x002ea2000c1e1900 */
[----:B------:R-:W-:-:S04]  /*0110*/  IADD3 R4, P0, PT, R4, UR8, RZ ;  /* 0x0000000804047c10 */ /* 0x000fc8000ff1e0ff */
[----:B------:R-:W-:Y:S02]  /*0120*/  IADD3.X R5, PT, PT, R0, UR9, RZ, P0, !PT ;  /* 0x0000000900057c10 */ /* 0x000fe400087fe4ff */
[----:B--2---:R-:W-:-:S05]  /*0130*/  FMNMX R7, RZ, R2, !PT ;  /* 0x00000002ff077209 */ /* 0x004fca0007800000 */
[----:B------:R-:W-:Y:S01]  /*0140*/  STG.E desc[UR4][R4.64], R7 ;  /* 0x0000000704007986 */ /* 0x000fe2000c101904 */
[----:B------:R-:W-:Y:S05]  /*0150*/  EXIT ;  /* 0x000000000000794d */ /* 0x000fea0003800000 */
.L_x_46:
        /* <DEDUP_REMOVED lines=10> */
.L_x_71:


//--------------------- .text._Z16transpose_matmulPfS_S_iii --------------------------
	.section	.text._Z16transpose_matmulPfS_S_iii,"ax",@progbits
	.align	128
        .global         _Z16transpose_matmulPfS_S_iii
        .type           _Z16transpose_matmulPfS_S_iii,@function
        .size           _Z16transpose_matmulPfS_S_iii,(.L_x_72 - _Z16transpose_matmulPfS_S_iii)
        .other          _Z16transpose_matmulPfS_S_iii,@"STO_CUDA_ENTRY STV_DEFAULT"
_Z16transpose_matmulPfS_S_iii:
.text._Z16transpose_matmulPfS_S_iii:
[----:B------:R-:W-:Y:S01]  /*0000*/  LDC R1, c[0x0][0x37c] ;  /* 0x0000df00ff017b82 */ /* 0x000fe20000000800 */
[----:B------:R-:W0:Y:S07]  /*0010*/  S2R R5, SR_TID.X ;  /* 0x0000000000057919 */ /* 0x000e2e0000002100 */
[----:B------:R-:W1:Y:S01]  /*0020*/  LDC R3, c[0x0][0x364] ;  /* 0x0000d900ff037b82 */ /* 0x000e620000000800 */
[----:B------:R-:W1:Y:S07]  /*0030*/  S2R R2, SR_TID.Y ;  /* 0x0000000000027919 */ /* 0x000e6e0000002200 */
[----:B------:R-:W0:Y:S08]  /*0040*/  S2UR UR5, SR_CTAID.X ;  /* 0x00000000000579c3 */ /* 0x000e300000002500 */
[----:B------:R-:W0:Y:S08]  /*0050*/  LDC R0, c[0x0][0x360] ;  /* 0x0000d800ff007b82 */ /* 0x000e300000000800 */
[----:B------:R-:W1:Y:S08]  /*0060*/  S2UR UR4, SR_CTAID.Y ;  /* 0x00000000000479c3 */ /* 0x000e700000002600 */
[----:B------:R-:W2:Y:S01]  /*0070*/  LDC.64 R12, c[0x0][0x398] ;  /* 0x0000e600ff0c7b82 */ /* 0x000ea20000000a00 */
[----:B0-----:R-:W-:-:S02]  /*0080*/  IMAD R0, R0, UR5, R5 ;  /* 0x0000000500007c24 */ /* 0x001fc4000f8e0205 */
[----:B-1----:R-:W-:-:S03]  /*0090*/  IMAD R3, R3, UR4, R2 ;  /* 0x0000000403037c24 */ /* 0x002fc6000f8e0202 */
[----:B--2---:R-:W-:-:S04]  /*00a0*/  ISETP.GE.AND P0, PT, R0, R13, PT ;  /* 0x0000000d0000720c */ /* 0x004fc80003f06270 */
[----:B------:R-:W-:-:S13]  /*00b0*/  ISETP.GE.OR P0, PT, R3, R12, P0 ;  /* 0x0000000c0300720c */ /* 0x000fda0000706670 */
[----:B------:R-:W-:Y:S05]  /*00c0*/  @P0 EXIT ;  /* 0x000000000000094d */ /* 0x000fea0003800000 */
[----:B------:R-:W0:Y:S01]  /*00d0*/  LDC R2, c[0x0][0x3a0] ;  /* 0x0000e800ff027b82 */ /* 0x000e220000000800 */
[----:B------:R-:W1:Y:S01]  /*00e0*/  LDCU.64 UR4, c[0x0][0x358] ;  /* 0x00006b00ff0477ac */ /* 0x000e620008000a00 */
[----:B------:R-:W-:Y:S01]  /*00f0*/  HFMA2 R29, -RZ, RZ, 0, 0 ;  /* 0x00000000ff1d7431 */ /* 0x000fe200000001ff */
[----:B0-----:R-:W-:-:S13]  /*0100*/  ISETP.GE.AND P0, PT, R2, 0x1, PT ;  /* 0x000000010200780c */ /* 0x001fda0003f06270 */
[----:B-1----:R-:W-:Y:S05]  /*0110*/  @!P0 BRA `(.L_x_47) ;  /* 0x0000000400d08947 */ /* 0x002fea0003800000 */
[C---:B------:R-:W-:Y:S02]  /*0120*/  ISETP.GE.U32.AND P1, PT, R2.reuse, 0x8, PT ;  /* 0x000000080200780c */ /* 0x040fe40003f26070 */
[----:B------:R-:W-:Y:S02]  /*0130*/  LOP3.LUT R5, R2, 0x7, RZ, 0xc0, !PT ;  /* 0x0000000702057812 */ /* 0x000fe400078ec0ff */
[----:B------:R-:W-:Y:S02]  /*0140*/  MOV R29, RZ ;  /* 0x000000ff001d7202 */ /* 0x000fe40000000f00 */
[----:B------:R-:W-:Y:S02]  /*0150*/  ISETP.NE.AND P0, PT, R5, RZ, PT ;  /* 0x000000ff0500720c */ /* 0x000fe40003f05270 */
[----:B------:R-:W-:-:S05]  /*0160*/  MOV R6, RZ ;  /* 0x000000ff00067202 */ /* 0x000fca0000000f00 */
[----:B------:R-:W-:Y:S06]  /*0170*/  @!P1 BRA `(.L_x_48) ;  /* 0x0000000000d09947 */ /* 0x000fec0003800000 */
[----:B------:R-:W-:Y:S02]  /*0180*/  LOP3.LUT R6, R2, 0x7ffffff8, RZ, 0xc0, !PT ;  /* 0x7ffffff802067812 */ /* 0x000fe400078ec0ff */
[----:B------:R-:W-:Y:S02]  /*0190*/  MOV R29, RZ ;  /* 0x000000ff001d7202 */ /* 0x000fe40000000f00 */
[----:B------:R-:W-:Y:S02]  /*01a0*/  MOV R7, R3 ;  /* 0x0000000300077202 */ /* 0x000fe40000000f00 */
[----:B------:R-:W-:Y:S02]  /*01b0*/  MOV R4, R0 ;  /* 0x0000000000047202 */ /* 0x000fe40000000f00 */
[----:B------:R-:W-:-:S07]  /*01c0*/  IADD3 R8, PT, PT, -R6, RZ, RZ ;  /* 0x000000ff06087210 */ /* 0x000fce0007ffe1ff */
.L_x_49:
[----:B------:R-:W0:Y:S08]  /*01d0*/  LDC.64 R14, c[0x0][0x380] ;  /* 0x0000e000ff0e7b82 */ /* 0x000e300000000a00 */
[----:B------:R-:W1:Y:S01]  /*01e0*/  LDC.64 R26, c[0x0][0x388] ;  /* 0x0000e200ff1a7b82 */ /* 0x000e620000000a00 */
[----:B0-----:R-:W-:-:S05]  /*01f0*/  IMAD.WIDE R14, R7, 0x4, R14 ;  /* 0x00000004070e7825 */ /* 0x001fca00078e020e */
[----:B------:R0:W2:Y:S01]  /*0200*/  LDG.E R22, desc[UR4][R14.64] ;  /* 0x000000040e167981 */ /* 0x0000a2000c1e1900 */
[----:B-1----:R-:W-:-:S05]  /*0210*/  IMAD.WIDE R26, R4, 0x4, R26 ;  /* 0x00000004041a7825 */ /* 0x002fca00078e021a */
[----:B------:R-:W2:Y:S01]  /*0220*/  LDG.E R9, desc[UR4][R26.64] ;  /* 0x000000041a097981 */ /* 0x000ea2000c1e1900 */
[----:B0-----:R-:W-:-:S04]  /*0230*/  IMAD.WIDE R14, R12, 0x4, R14 ;  /* 0x000000040c0e7825 */ /* 0x001fc800078e020e */
[C---:B------:R-:W-:Y:S01]  /*0240*/  IMAD.WIDE R20, R13.reuse, 0x4, R26 ;  /* 0x000000040d147825 */ /* 0x040fe200078e021a */
[----:B------:R-:W3:Y:S03]  /*0250*/  LDG.E R28, desc[UR4][R14.64] ;  /* 0x000000040e1c7981 */ /* 0x000ee6000c1e1900 */
[----:B------:R-:W-:Y:S01]  /*0260*/  IMAD.WIDE R24, R12, 0x4, R14 ;  /* 0x000000040c187825 */ /* 0x000fe200078e020e */
[----:B------:R-:W3:Y:S03]  /*0270*/  LDG.E R27, desc[UR4][R20.64] ;  /* 0x00000004141b7981 */ /* 0x000ee6000c1e1900 */
[----:B------:R-:W-:-:S04]  /*0280*/  IMAD.WIDE R10, R13, 0x4, R20 ;  /* 0x000000040d0a7825 */ /* 0x000fc800078e0214 */
[C---:B------:R-:W-:Y:S01]  /*0290*/  IMAD.WIDE R16, R12.reuse, 0x4, R24 ;  /* 0x000000040c107825 */ /* 0x040fe200078e0218 */
[----:B------:R-:W4:Y:S04]  /*02a0*/  LDG.E R26, desc[UR4][R10.64] ;  /* 0x000000040a1a7981 */ /* 0x000f28000c1e1900 */
[----:B------:R0:W5:Y:S01]  /*02b0*/  LDG.E R23, desc[UR4][R16.64] ;  /* 0x0000000410177981 */ /* 0x000162000c1e1900 */
[----:B------:R-:W-:-:S03]  /*02c0*/  IMAD.WIDE R18, R12, 0x4, R16 ;  /* 0x000000040c127825 */ /* 0x000fc600078e0210 */
[----:B------:R-:W4:Y:S01]  /*02d0*/  LDG.E R25, desc[UR4][R24.64] ;  /* 0x0000000418197981 */ /* 0x000f22000c1e1900 */
[----:B0-----:R-:W-:-:S03]  /*02e0*/  IMAD.WIDE R16, R13, 0x4, R10 ;  /* 0x000000040d107825 */ /* 0x001fc600078e020a */
[----:B------:R0:W5:Y:S01]  /*02f0*/  LDG.E R21, desc[UR4][R18.64] ;  /* 0x0000000412157981 */ /* 0x000162000c1e1900 */
[----:B------:R-:W-:-:S03]  /*0300*/  IMAD.WIDE R14, R12, 0x4, R18 ;  /* 0x000000040c0e7825 */ /* 0x000fc600078e0212 */
[----:B------:R1:W5:Y:S04]  /*0310*/  LDG.E R24, desc[UR4][R16.64] ;  /* 0x0000000410187981 */ /* 0x000368000c1e1900 */
[----:B------:R1:W5:Y:S01]  /*0320*/  LDG.E R11, desc[UR4][R14.64] ;  /* 0x000000040e0b7981 */ /* 0x000362000c1e1900 */
[----:B0-----:R-:W-:-:S04]  /*0330*/  IMAD.WIDE R18, R13, 0x4, R16 ;  /* 0x000000040d127825 */ /* 0x001fc800078e0210 */
[----:B-1----:R-:W-:-:S04]  /*0340*/  IMAD.WIDE R16, R13, 0x4, R18 ;  /* 0x000000040d107825 */ /* 0x002fc800078e0212 */
[C---:B------:R-:W-:Y:S01]  /*0350*/  IMAD.WIDE R14, R12.reuse, 0x4, R14 ;  /* 0x000000040c0e7825 */ /* 0x040fe200078e020e */
[----:B------:R-:W5:Y:S04]  /*0360*/  LDG.E R20, desc[UR4][R16.64] ;  /* 0x0000000410147981 */ /* 0x000f68000c1e1900 */
[----:B------:R0:W5:Y:S02]  /*0370*/  LDG.E R10, desc[UR4][R14.64] ;  /* 0x000000040e0a7981 */ /* 0x000164000c1e1900 */
[----:B0-----:R-:W-:-:S04]  /*0380*/  IMAD.WIDE R14, R12, 0x4, R14 ;  /* 0x000000040c0e7825 */ /* 0x001fc800078e020e */
[----:B--2---:R-:W-:Y:S02]  /*0390*/  FFMA R9, R22, R9, R29 ;  /* 0x0000000916097223 */ /* 0x004fe4000000001d */
[----:B------:R0:W2:Y:S04]  /*03a0*/  LDG.E R22, desc[UR4][R18.64] ;  /* 0x0000000412167981 */ /* 0x0000a8000c1e1900 */
[----:B------:R-:W2:Y:S01]  /*03b0*/  LDG.E R29, desc[UR4][R14.64] ;  /* 0x000000040e1d7981 */ /* 0x000ea2000c1e1900 */
[----:B0-----:R-:W-:-:S05]  /*03c0*/  IMAD.WIDE R18, R13, 0x4, R16 ;  /* 0x000000040d127825 */ /* 0x001fca00078e0210 */
[----:B------:R0:W2:Y:S02]  /*03d0*/  LDG.E R17, desc[UR4][R18.64] ;  /* 0x0000000412117981 */ /* 0x0000a4000c1e1900 */
[----:B0-----:R-:W-:-:S06]  /*03e0*/  IMAD.WIDE R18, R13, 0x4, R18 ;  /* 0x000000040d127825 */ /* 0x001fcc00078e0212 */
[----:B------:R-:W2:Y:S01]  /*03f0*/  LDG.E R18, desc[UR4][R18.64] ;  /* 0x0000000412127981 */ /* 0x000ea2000c1e1900 */
[----:B---3--:R-:W-:Y:S01]  /*0400*/  FFMA R28, R28, R27, R9 ;  /* 0x0000001b1c1c7223 */ /* 0x008fe20000000009 */
[----:B------:R-:W-:-:S03]  /*0410*/  IADD3 R8, PT, PT, R8, 0x8, RZ ;  /* 0x0000000808087810 */ /* 0x000fc60007ffe0ff */
[----:B----4-:R-:W-:Y:S01]  /*0420*/  FFMA R26, R25, R26, R28 ;  /* 0x0000001a191a7223 */ /* 0x010fe2000000001c */
[----:B------:R-:W-:-:S03]  /*0430*/  ISETP.NE.AND P1, PT, R8, RZ, PT ;  /* 0x000000ff0800720c */ /* 0x000fc60003f25270 */
[----:B-----5:R-:W-:Y:S01]  /*0440*/  FFMA R24, R23, R24, R26 ;  /* 0x0000001817187223 */ /* 0x020fe2000000001a */
[----:B------:R-:W-:Y:S02]  /*0450*/  LEA R7, R12, R7, 0x3 ;  /* 0x000000070c077211 */ /* 0x000fe400078e18ff */
[----:B------:R-:W-:Y:S01]  /*0460*/  LEA R4, R13, R4, 0x3 ;  /* 0x000000040d047211 */ /* 0x000fe200078e18ff */
[----:B--2---:R-:W-:-:S04]  /*0470*/  FFMA R22, R21, R22, R24 ;  /* 0x0000001615167223 */ /* 0x004fc80000000018 */
[----:B------:R-:W-:-:S04]  /*0480*/  FFMA R11, R11, R20, R22 ;  /* 0x000000140b0b7223 */ /* 0x000fc80000000016 */
[----:B------:R-:W-:-:S04]  /*0490*/  FFMA R10, R10, R17, R11 ;  /* 0x000000110a0a7223 */ /* 0x000fc8000000000b */
[----:B------:R-:W-:Y:S01]  /*04a0*/  FFMA R29, R29, R18, R10 ;  /* 0x000000121d1d7223 */ /* 0x000fe2000000000a */
[----:B------:R-:W-:Y:S06]  /*04b0*/  @P1 BRA `(.L_x_49) ;  /* 0xfffffffc00441947 */ /* 0x000fec000383ffff */
.L_x_48:
[----:B------:R-:W-:Y:S05]  /*04c0*/  @!P0 BRA `(.L_x_47) ;  /* 0x0000000000e48947 */ /* 0x000fea0003800000 */
[----:B------:R-:W-:Y:S02]  /*04d0*/  ISETP.GE.U32.AND P0, PT, R5, 0x4, PT ;  /* 0x000000040500780c */ /* 0x000fe40003f06070 */
[----:B------:R-:W-:-:S04]  /*04e0*/  LOP3.LUT R7, R2, 0x3, RZ, 0xc0, !PT ;  /* 0x0000000302077812 */ /* 0x000fc800078ec0ff */
[----:B------:R-:W-:-:S07]  /*04f0*/  ISETP.NE.AND P1, PT, R7, RZ, PT ;  /* 0x000000ff0700720c */ /* 0x000fce0003f25270 */
[----:B------:R-:W-:Y:S06]  /*0500*/  @!P0 BRA `(.L_x_50) ;  /* 0x0000000000648947 */ /* 0x000fec0003800000 */
[----:B------:R-:W0:Y:S01]  /*0510*/  LDC.64 R20, c[0x0][0x380] ;  /* 0x0000e000ff147b82 */ /* 0x000e220000000a00 */
[C---:B------:R-:W-:Y:S02]  /*0520*/  IMAD R5, R6.reuse, R12, R3 ;  /* 0x0000000c06057224 */ /* 0x040fe400078e0203 */
[----:B------:R-:W-:-:S05]  /*0530*/  IMAD R9, R6, R13, R0 ;  /* 0x0000000d06097224 */ /* 0x000fca00078e0200 */
[----:B------:R-:W1:Y:S01]  /*0540*/  LDC.64 R22, c[0x0][0x388] ;  /* 0x0000e200ff167b82 */ /* 0x000e620000000a00 */
[----:B0-----:R-:W-:-:S04]  /*0550*/  IMAD.WIDE R20, R5, 0x4, R20 ;  /* 0x0000000405147825 */ /* 0x001fc800078e0214 */
[----:B------:R-:W-:Y:S02]  /*0560*/  IMAD.WIDE R4, R12, 0x4, R20 ;  /* 0x000000040c047825 */ /* 0x000fe400078e0214 */
[----:B------:R-:W2:Y:S02]  /*0570*/  LDG.E R20, desc[UR4][R20.64] ;  /* 0x0000000414147981 */ /* 0x000ea4000c1e1900 */
[----:B-1----:R-:W-:-:S04]  /*0580*/  IMAD.WIDE R22, R9, 0x4, R22 ;  /* 0x0000000409167825 */ /* 0x002fc800078e0216 */
[C---:B------:R-:W-:Y:S02]  /*0590*/  IMAD.WIDE R8, R13.reuse, 0x4, R22 ;  /* 0x000000040d087825 */ /* 0x040fe400078e0216 */
[----:B------:R-:W2:Y:S02]  /*05a0*/  LDG.E R22, desc[UR4][R22.64] ;  /* 0x0000000416167981 */ /* 0x000ea4000c1e1900 */
[C---:B------:R-:W-:Y:S02]  /*05b0*/  IMAD.WIDE R14, R12.reuse, 0x4, R4 ;  /* 0x000000040c0e7825 */ /* 0x040fe400078e0204 */
[----:B------:R-:W3:Y:S02]  /*05c0*/  LDG.E R5, desc[UR4][R4.64] ;  /* 0x0000000404057981 */ /* 0x000ee4000c1e1900 */
[----:B------:R-:W-:Y:S02]  /*05d0*/  IMAD.WIDE R10, R13, 0x4, R8 ;  /* 0x000000040d0a7825 */ /* 0x000fe400078e0208 */
[----:B------:R-:W3:Y:S02]  /*05e0*/  LDG.E R8, desc[UR4][R8.64] ;  /* 0x0000000408087981 */ /* 0x000ee4000c1e1900 */
[----:B------:R-:W-:-:S02]  /*05f0*/  IMAD.WIDE R16, R12, 0x4, R14 ;  /* 0x000000040c107825 */ /* 0x000fc400078e020e */
[----:B------:R-:W4:Y:S02]  /*0600*/  LDG.E R25, desc[UR4][R14.64] ;  /* 0x000000040e197981 */ /* 0x000f24000c1e1900 */
[----:B------:R-:W-:Y:S02]  /*0610*/  IMAD.WIDE R18, R13, 0x4, R10 ;  /* 0x000000040d127825 */ /* 0x000fe400078e020a */
[----:B------:R-:W4:Y:S04]  /*0620*/  LDG.E R10, desc[UR4][R10.64] ;  /* 0x000000040a0a7981 */ /* 0x000f28000c1e1900 */
[----:B------:R-:W5:Y:S04]  /*0630*/  LDG.E R17, desc[UR4][R16.64] ;  /* 0x0000000410117981 */ /* 0x000f68000c1e1900 */
[----:B------:R-:W5:Y:S01]  /*0640*/  LDG.E R18, desc[UR4][R18.64] ;  /* 0x0000000412127981 */ /* 0x000f62000c1e1900 */
[----:B------:R-:W-:Y:S01]  /*0650*/  IADD3 R6, PT, PT, R6, 0x4, RZ ;  /* 0x0000000406067810 */ /* 0x000fe20007ffe0ff */
[----:B--2---:R-:W-:-:S04]  /*0660*/  FFMA R20, R20, R22, R29 ;  /* 0x0000001614147223 */ /* 0x004fc8000000001d */
[----:B---3--:R-:W-:-:S04]  /*0670*/  FFMA R20, R5, R8, R20 ;  /* 0x0000000805147223 */ /* 0x008fc80000000014 */
[----:B----4-:R-:W-:-:S04]  /*0680*/  FFMA R20, R25, R10, R20 ;  /* 0x0000000a19147223 */ /* 0x010fc80000000014 */
[----:B-----5:R-:W-:-:S07]  /*0690*/  FFMA R29, R17, R18, R20 ;  /* 0x00000012111d7223 */ /* 0x020fce0000000014 */
.L_x_50:
[----:B------:R-:W-:Y:S05]  /*06a0*/  @!P1 BRA `(.L_x_47) ;  /* 0x00000000006c9947 */ /* 0x000fea0003800000 */
[----:B------:R-:W0:Y:S01]  /*06b0*/  LDC.64 R14, c[0x0][0x380] ;  /* 0x0000e000ff0e7b82 */ /* 0x000e220000000a00 */
[----:B------:R-:W-:Y:S02]  /*06c0*/  ISETP.NE.AND P0, PT, R7, 0x1, PT ;  /* 0x000000010700780c */ /* 0x000fe40003f05270 */
[----:B------:R-:W-:-:S04]  /*06d0*/  LOP3.LUT R2, R2, 0x1, RZ, 0xc0, !PT ;  /* 0x0000000102027812 */ /* 0x000fc800078ec0ff */
[----:B------:R-:W-:Y:S01]  /*06e0*/  ISETP.NE.U32.AND P1, PT, R2, 0x1, PT ;  /* 0x000000010200780c */ /* 0x000fe20003f25070 */
[----:B------:R-:W1:Y:S06]  /*06f0*/  LDC.64 R10, c[0x0][0x388] ;  /* 0x0000e200ff0a7b82 */ /* 0x000e6c0000000a00 */
[C---:B------:R-:W-:Y:S02]  /*0700*/  @P0 IMAD R7, R6.reuse, R12, R3 ;  /* 0x0000000c06070224 */ /* 0x040fe400078e0203 */
[----:B------:R-:W2:Y:S01]  /*0710*/  LDC.64 R8, c[0x0][0x380] ;  /* 0x0000e000ff087b82 */ /* 0x000ea20000000a00 */
[C---:B------:R-:W-:Y:S01]  /*0720*/  @P0 IMAD R17, R6.reuse, R13, R0 ;  /* 0x0000000d06110224 */ /* 0x040fe200078e0200 */
[----:B------:R-:W-:-:S06]  /*0730*/  @P0 IADD3 R6, PT, PT, R6, 0x2, RZ ;  /* 0x0000000206060810 */ /* 0x000fcc0007ffe0ff */
[----:B------:R-:W3:Y:S01]  /*0740*/  LDC.64 R4, c[0x0][0x388] ;  /* 0x0000e200ff047b82 */ /* 0x000ee20000000a00 */
[----:B0-----:R-:W-:-:S04]  /*0750*/  @P0 IMAD.WIDE R14, R7, 0x4, R14 ;  /* 0x00000004070e0825 */ /* 0x001fc800078e020e */
[----:B-1----:R-:W-:Y:S01]  /*0760*/  @P0 IMAD.WIDE R10, R17, 0x4, R10 ;  /* 0x00000004110a0825 */ /* 0x002fe200078e020a */
[----:B------:R-:W4:Y:S03]  /*0770*/  @P0 LDG.E R2, desc[UR4][R14.64] ;  /* 0x000000040e020981 */ /* 0x000f26000c1e1900 */
[C---:B------:R-:W-:Y:S02]  /*0780*/  @!P1 IMAD R19, R6.reuse, R12, R3 ;  /* 0x0000000c06139224 */ /* 0x040fe400078e0203 */
[----:B------:R-:W-:Y:S02]  /*0790*/  @!P1 IMAD R21, R6, R13, R0 ;  /* 0x0000000d06159224 */ /* 0x000fe400078e0200 */
[----:B------:R-:W-:-:S04]  /*07a0*/  @P0 IMAD.WIDE R16, R12, 0x4, R14 ;  /* 0x000000040c100825 */ /* 0x000fc800078e020e */
[----:B------:R-:W-:Y:S02]  /*07b0*/  @P0 IMAD.WIDE R6, R13, 0x4, R10 ;  /* 0x000000040d060825 */ /* 0x000fe400078e020a */
[----:B------:R-:W4:Y:S02]  /*07c0*/  @P0 LDG.E R10, desc[UR4][R10.64] ;  /* 0x000000040a0a0981 */ /* 0x000f24000c1e1900 */
[----:B--2---:R-:W-:Y:S02]  /*07d0*/  @!P1 IMAD.WIDE R8, R19, 0x4, R8 ;  /* 0x0000000413089825 */ /* 0x004fe400078e0208 */
[----:B------:R-:W2:Y:S02]  /*07e0*/  @P0 LDG.E R17, desc[UR4][R16.64] ;  /* 0x0000000410110981 */ /* 0x000ea4000c1e1900 */
[----:B---3--:R-:W-:Y:S02]  /*07f0*/  @!P1 IMAD.WIDE R4, R21, 0x4, R4 ;  /* 0x0000000415049825 */ /* 0x008fe400078e0204 */
[----:B------:R-:W2:Y:S04]  /*0800*/  @P0 LDG.E R6, desc[UR4][R6.64] ;  /* 0x0000000406060981 */ /* 0x000ea8000c1e1900 */
[----:B------:R-:W3:Y:S04]  /*0810*/  @!P1 LDG.E R8, desc[UR4][R8.64] ;  /* 0x0000000408089981 */ /* 0x000ee8000c1e1900 */
[----:B------:R-:W3:Y:S01]  /*0820*/  @!P1 LDG.E R4, desc[UR4][R4.64] ;  /* 0x0000000404049981 */ /* 0x000ee2000c1e1900 */
[----:B----4-:R-:W-:-:S04]  /*0830*/  @P0 FFMA R2, R2, R10, R29 ;  /* 0x0000000a02020223 */ /* 0x010fc8000000001d */
[----:B--2---:R-:W-:-:S04]  /*0840*/  @P0 FFMA R29, R17, R6, R2 ;  /* 0x00000006111d0223 */ /* 0x004fc80000000002 */
[----:B---3--:R-:W-:-:S07]  /*0850*/  @!P1 FFMA R29, R8, R4, R29 ;  /* 0x00000004081d9223 */ /* 0x008fce000000001d */
.L_x_47:
[----:B------:R-:W0:Y:S01]  /*0860*/  LDC.64 R4, c[0x0][0x390] ;  /* 0x0000e400ff047b82 */ /* 0x000e220000000a00 */
[----:B------:R-:W-:-:S04]  /*0870*/  IMAD R3, R3, R13, R0 ;  /* 0x0000000d03037224 */ /* 0x000fc800078e0200 */
[----:B0-----:R-:W-:-:S05]  /*0880*/  IMAD.WIDE R2, R3, 0x4, R4 ;  /* 0x0000000403027825 */ /* 0x001fca00078e0204 */
[----:B------:R-:W-:Y:S01]  /*0890*/  STG.E desc[UR4][R2.64], R29 ;  /* 0x0000001d02007986 */ /* 0x000fe2000c101904 */
[----:B------:R-:W-:Y:S05]  /*08a0*/  EXIT ;  /* 0x000000000000794d */ /* 0x000fea0003800000 */
.L_x_51:
        /* <DEDUP_REMOVED lines=13> */
.L_x_72:


//--------------------- .text._Z16matmul_transposePfS_S_iii --------------------------
	.section	.text._Z16matmul_transposePfS_S_iii,"ax",@progbits
	.align	128
        .global         _Z16matmul_transposePfS_S_iii
        .type           _Z16matmul_transposePfS_S_iii,@function
        .size           _Z16matmul_transposePfS_S_iii,(.L_x_73 - _Z16matmul_transposePfS_S_iii)
        .other          _Z16matmul_transposePfS_S_iii,@"STO_CUDA_ENTRY STV_DEFAULT"
_Z16matmul_transposePfS_S_iii:
.text._Z16matmul_transposePfS_S_iii:
[----:B------:R-:W-:Y:S01]  /*0000*/  LDC R1, c[0x0][0x37c] ;  /* 0x0000df00ff017b82 */ /* 0x000fe20000000800 */
[----:B------:R-:W0:Y:S07]  /*0010*/  S2R R3, SR_TID.X ;  /* 0x0000000000037919 */ /* 0x000e2e0000002100 */
[----:B------:R-:W1:Y:S01]  /*0020*/  LDC R7, c[0x0][0x364] ;  /* 0x0000d900ff077b82 */ /* 0x000e620000000800 */
[----:B------:R-:W2:Y:S01]  /*0030*/  LDCU.64 UR10, c[0x0][0x398] ;  /* 0x00007300ff0a77ac */ /* 0x000ea20008000a00 */
[----:B------:R-:W1:Y:S06]  /*0040*/  S2R R2, SR_TID.Y ;  /* 0x0000000000027919 */ /* 0x000e6c0000002200 */
[----:B------:R-:W0:Y:S08]  /*0050*/  S2UR UR5, SR_CTAID.X ;  /* 0x00000000000579c3 */ /* 0x000e300000002500 */
[----:B------:R-:W0:Y:S08]  /*0060*/  LDC R0, c[0x0][0x360] ;  /* 0x0000d800ff007b82 */ /* 0x000e300000000800 */
[----:B------:R-:W1:Y:S01]  /*0070*/  S2UR UR4, SR_CTAID.Y ;  /* 0x00000000000479c3 */ /* 0x000e620000002600 */
[----:B0-----:R-:W-:-:S05]  /*0080*/  IMAD R0, R0, UR5, R3 ;  /* 0x0000000500007c24 */ /* 0x001fca000f8e0203 */
[----:B--2---:R-:W-:Y:S01]  /*0090*/  ISETP.GE.AND P0, PT, R0, UR11, PT ;  /* 0x0000000b00007c0c */ /* 0x004fe2000bf06270 */
[----:B-1----:R-:W-:-:S05]  /*00a0*/  IMAD R7, R7, UR4, R2 ;  /* 0x0000000407077c24 */ /* 0x002fca000f8e0202 */
[----:B------:R-:W-:-:S13]  /*00b0*/  ISETP.GE.OR P0, PT, R7, UR10, P0 ;  /* 0x0000000a07007c0c */ /* 0x000fda0008706670 */
[----:B------:R-:W-:Y:S05]  /*00c0*/  @P0 EXIT ;  /* 0x000000000000094d */ /* 0x000fea0003800000 */
[----:B------:R-:W0:Y:S01]  /*00d0*/  LDCU UR7, c[0x0][0x3a0] ;  /* 0x00007400ff0777ac */ /* 0x000e220008000800 */
[----:B------:R-:W-:Y:S01]  /*00e0*/  HFMA2 R14, -RZ, RZ, 0, 0 ;  /* 0x00000000ff0e7431 */ /* 0x000fe200000001ff */
[----:B------:R-:W1:Y:S01]  /*00f0*/  LDCU.64 UR12, c[0x0][0x358] ;  /* 0x00006b00ff0c77ac */ /* 0x000e620008000a00 */
[----:B0-----:R-:W-:-:S09]  /*0100*/  UISETP.GE.AND UP0, UPT, UR7, 0x1, UPT ;  /* 0x000000010700788c */ /* 0x001fd2000bf06270 */
[----:B-1----:R-:W-:Y:S05]  /*0110*/  BRA.U !UP0, `(.L_x_52) ;  /* 0x00000009089c7547 */ /* 0x002fea000b800000 */
[----:B------:R-:W-:Y:S02]  /*0120*/  UISETP.GE.U32.AND UP1, UPT, UR7, 0x10, UPT ;  /* 0x000000100700788c */ /* 0x000fe4000bf26070 */
[----:B------:R-:W-:Y:S01]  /*0130*/  IMAD R8, R7, UR7, RZ ;  /* 0x0000000707087c24 */ /* 0x000fe2000f8e02ff */
[----:B------:R-:W-:Y:S02]  /*0140*/  ULOP3.LUT UR10, UR7, 0xf, URZ, 0xc0, !UPT ;  /* 0x0000000f070a7892 */ /* 0x000fe4000f8ec0ff */
[----:B------:R-:W-:Y:S01]  /*0150*/  IMAD R9, R0, UR7, RZ ;  /* 0x0000000700097c24 */ /* 0x000fe2000f8e02ff */
[----:B------:R-:W-:Y:S01]  /*0160*/  MOV R14, RZ ;  /* 0x000000ff000e7202 */ /* 0x000fe20000000f00 */
[----:B------:R-:W-:Y:S01]  /*0170*/  UMOV UR4, URZ ;  /* 0x000000ff00047c82 */ /* 0x000fe20008000000 */
[----:B------:R-:W-:Y:S01]  /*0180*/  UISETP.NE.AND UP0, UPT, UR10, URZ, UPT ;  /* 0x000000ff0a00728c */ /* 0x000fe2000bf05270 */
[----:B------:R-:W-:Y:S10]  /*0190*/  BRA.U !UP1, `(.L_x_53) ;  /* 0x0000000509107547 */ /* 0x000ff4000b800000 */
[----:B------:R-:W0:Y:S01]  /*01a0*/  LDC.64 R2, c[0x0][0x380] ;  /* 0x0000e000ff027b82 */ /* 0x000e220000000a00 */
[----:B------:R-:W1:Y:S01]  /*01b0*/  LDCU.64 UR8, c[0x0][0x388] ;  /* 0x00007100ff0877ac */ /* 0x000e620008000a00 */
[----:B------:R-:W-:Y:S02]  /*01c0*/  MOV R14, RZ ;  /* 0x000000ff000e7202 */ /* 0x000fe40000000f00 */
[----:B------:R-:W-:Y:S01]  /*01d0*/  MOV R6, R9 ;  /* 0x0000000900067202 */ /* 0x000fe20000000f00 */
[----:B------:R-:W-:Y:S02]  /*01e0*/  ULOP3.LUT UR4, UR7, 0x7ffffff0, URZ, 0xc0, !UPT ;  /* 0x7ffffff007047892 */ /* 0x000fe4000f8ec0ff */
[----:B-1----:R-:W-:Y:S02]  /*01f0*/  UIADD3 UR5, UP1, UPT, UR8, 0x20, URZ ;  /* 0x0000002008057890 */ /* 0x002fe4000ff3e0ff */
[----:B------:R-:W-:Y:S02]  /*0200*/  UIADD3 UR8, UPT, UPT, -UR4, URZ, URZ ;  /* 0x000000ff04087290 */ /* 0x000fe4000fffe1ff */
[----:B------:R-:W-:Y:S01]  /*0210*/  UIADD3.X UR6, UPT, UPT, URZ, UR9, URZ, UP1, !UPT ;  /* 0x00000009ff067290 */ /* 0x000fe20008ffe4ff */
[----:B0-----:R-:W-:-:S03]  /*0220*/  IMAD.WIDE.U32 R2, R8, 0x4, R2 ;  /* 0x0000000408027825 */ /* 0x001fc600078e0002 */
[----:B------:R-:W-:-:S04]  /*0230*/  IADD3 R4, P0, PT, R2, 0x20, RZ ;  /* 0x0000002002047810 */ /* 0x000fc80007f1e0ff */
[----:B------:R-:W-:-:S09]  /*0240*/  IADD3.X R5, PT, PT, RZ, R3, RZ, P0, !PT ;  /* 0x00000003ff057210 */ /* 0x000fd200007fe4ff */
.L_x_54:
[----:B------:R-:W-:Y:S01]  /*0250*/  MOV R2, UR5 ;  /* 0x0000000500027c02 */ /* 0x000fe20008000f00 */
[----:B------:R-:W2:Y:S01]  /*0260*/  LDG.E R15, desc[UR12][R4.64+-0x20] ;  /* 0xffffe00c040f7981 */ /* 0x000ea2000c1e1900 */
[----:B------:R-:W-:-:S03]  /*0270*/  MOV R3, UR6 ;  /* 0x0000000600037c02 */ /* 0x000fc60008000f00 */
[----:B------:R-:W3:Y:S01]  /*0280*/  LDG.E R17, desc[UR12][R4.64+-0x1c] ;  /* 0xffffe40c04117981 */ /* 0x000ee2000c1e1900 */
[----:B------:R-:W-:-:S03]  /*0290*/  IMAD.WIDE R2, R6, 0x4, R2 ;  /* 0x0000000406027825 */ /* 0x000fc600078e0202 */
[----:B------:R-:W4:Y:S04]  /*02a0*/  LDG.E R19, desc[UR12][R4.64+-0x18] ;  /* 0xffffe80c04137981 */ /* 0x000f28000c1e1900 */
        /* <DEDUP_REMOVED lines=13> */
[----:B--2---:R-:W-:-:S03]  /*0380*/  FFMA R16, R15, R16, R14 ;  /* 0x000000100f107223 */ /* 0x004fc6000000000e */
[----:B------:R-:W2:Y:S01]  /*0390*/  LDG.E R15, desc[UR12][R4.64+-0x4] ;  /* 0xfffffc0c040f7981 */ /* 0x000ea2000c1e1900 */
[----:B---3--:R-:W-:-:S03]  /*03a0*/  FFMA R24, R17, R24, R16 ;  /* 0x0000001811187223 */ /* 0x008fc60000000010 */
[----:B------:R-:W2:Y:S01]  /*03b0*/  LDG.E R14, desc[UR12][R2.64+-0x4] ;  /* 0xfffffc0c020e7981 */ /* 0x000ea2000c1e1900 */
[----:B----4-:R-:W-:-:S03]  /*03c0*/  FFMA R25, R19, R18, R24 ;  /* 0x0000001213197223 */ /* 0x010fc60000000018 */
[----:B------:R-:W3:Y:S04]  /*03d0*/  LDG.E R16, desc[UR12][R4.64] ;  /* 0x0000000c04107981 */ /* 0x000ee8000c1e1900 */
[----:B------:R-:W3:Y:S01]  /*03e0*/  LDG.E R17, desc[UR12][R2.64] ;  /* 0x0000000c02117981 */ /* 0x000ee2000c1e1900 */
[----:B-----5:R-:W-:-:S03]  /*03f0*/  FFMA R25, R20, R21, R25 ;  /* 0x0000001514197223 */ /* 0x020fc60000000019 */
[----:B------:R-:W4:Y:S04]  /*0400*/  LDG.E R18, desc[UR12][R4.64+0x4] ;  /* 0x0000040c04127981 */ /* 0x000f28000c1e1900 */
[----:B------:R-:W4:Y:S01]  /*0410*/  LDG.E R19, desc[UR12][R2.64+0x4] ;  /* 0x0000040c02137981 */ /* 0x000f22000c1e1900 */
[----:B------:R-:W-:-:S03]  /*0420*/  FFMA R25, R22, R23, R25 ;  /* 0x0000001716197223 */ /* 0x000fc60000000019 */
[----:B------:R-:W5:Y:S04]  /*0430*/  LDG.E R20, desc[UR12][R4.64+0x8] ;  /* 0x0000080c04147981 */ /* 0x000f68000c1e1900 */
[----:B------:R-:W5:Y:S01]  /*0440*/  LDG.E R21, desc[UR12][R2.64+0x8] ;  /* 0x0000080c02157981 */ /* 0x000f62000c1e1900 */
[----:B------:R-:W-:-:S03]  /*0450*/  FFMA R25, R10, R11, R25 ;  /* 0x0000000b0a197223 */ /* 0x000fc60000000019 */
[----:B------:R-:W5:Y:S04]  /*0460*/  LDG.E R22, desc[UR12][R4.64+0xc] ;  /* 0x00000c0c04167981 */ /* 0x000f68000c1e1900 */
[----:B------:R-:W5:Y:S04]  /*0470*/  LDG.E R23, desc[UR12][R2.64+0xc] ;  /* 0x00000c0c02177981 */ /* 0x000f68000c1e1900 */
[----:B------:R-:W5:Y:S01]  /*0480*/  LDG.E R10, desc[UR12][R4.64+0x10] ;  /* 0x0000100c040a7981 */ /* 0x000f62000c1e1900 */
[----:B------:R-:W-:-:S03]  /*0490*/  FFMA R28, R12, R13, R25 ;  /* 0x0000000d0c1c7223 */ /* 0x000fc60000000019 */
[----:B------:R-:W5:Y:S04]  /*04a0*/  LDG.E R11, desc[UR12][R2.64+0x10] ;  /* 0x0000100c020b7981 */ /* 0x000f68000c1e1900 */
[----:B------:R-:W5:Y:S04]  /*04b0*/  LDG.E R24, desc[UR12][R4.64+0x14] ;  /* 0x0000140c04187981 */ /* 0x000f68000c1e1900 */
[----:B------:R-:W5:Y:S04]  /*04c0*/  LDG.E R25, desc[UR12][R2.64+0x14] ;  /* 0x0000140c02197981 */ /* 0x000f68000c1e1900 */
[----:B------:R0:W5:Y:S04]  /*04d0*/  LDG.E R13, desc[UR12][R4.64+0x18] ;  /* 0x0000180c040d7981 */ /* 0x000168000c1e1900 */
[----:B------:R-:W5:Y:S01]  /*04e0*/  LDG.E R12, desc[UR12][R2.64+0x18] ;  /* 0x0000180c020c7981 */ /* 0x000f62000c1e1900 */
[----:B------:R-:W-:-:S04]  /*04f0*/  UIADD3 UR8, UPT, UPT, UR8, 0x10, URZ ;  /* 0x0000001008087890 */ /* 0x000fc8000fffe0ff */
[----:B------:R-:W-:Y:S01]  /*0500*/  UISETP.NE.AND UP1, UPT, UR8, URZ, UPT ;  /* 0x000000ff0800728c */ /* 0x000fe2000bf25270 */
[----:B0-----:R-:W-:Y:S02]  /*0510*/  IADD3 R4, P0, PT, R4, 0x40, RZ ;  /* 0x0000004004047810 */ /* 0x001fe40007f1e0ff */
[----:B------:R-:W-:Y:S02]  /*0520*/  IADD3 R6, PT, PT, R6, 0x10, RZ ;  /* 0x0000001006067810 */ /* 0x000fe40007ffe0ff */
[----:B------:R-:W-:Y:S01]  /*0530*/  IADD3.X R5, PT, PT, RZ, R5, RZ, P0, !PT ;  /* 0x00000005ff057210 */ /* 0x000fe200007fe4ff */
[----:B--2---:R-:W-:-:S04]  /*0540*/  FFMA R15, R15, R14, R28 ;  /* 0x0000000e0f0f7223 */ /* 0x004fc8000000001c */
[----:B---3--:R-:W-:-:S04]  /*0550*/  FFMA R15, R16, R17, R15 ;  /* 0x00000011100f7223 */ /* 0x008fc8000000000f */
[----:B----4-:R-:W-:-:S04]  /*0560*/  FFMA R15, R18, R19, R15 ;  /* 0x00000013120f7223 */ /* 0x010fc8000000000f */
[----:B-----5:R-:W-:-:S04]  /*0570*/  FFMA R15, R20, R21, R15 ;  /* 0x00000015140f7223 */ /* 0x020fc8000000000f */
[----:B------:R-:W-:-:S04]  /*0580*/  FFMA R15, R22, R23, R15 ;  /* 0x00000017160f7223 */ /* 0x000fc8000000000f */
[----:B------:R-:W-:-:S04]  /*0590*/  FFMA R11, R10, R11, R15 ;  /* 0x0000000b0a0b7223 */ /* 0x000fc8000000000f */
[----:B------:R-:W-:-:S04]  /*05a0*/  FFMA R24, R24, R25, R11 ;  /* 0x0000001918187223 */ /* 0x000fc8000000000b */
[----:B------:R-:W-:-:S04]  /*05b0*/  FFMA R13, R13, R12, R24 ;  /* 0x0000000c0d0d7223 */ /* 0x000fc80000000018 */
[----:B------:R-:W-:Y:S01]  /*05c0*/  FFMA R14, R26, R27, R13 ;  /* 0x0000001b1a0e7223 */ /* 0x000fe2000000000d */
[----:B------:R-:W-:Y:S06]  /*05d0*/  BRA.U UP1, `(.L_x_54) ;  /* 0xfffffffd011c7547 */ /* 0x000fec000b83ffff */
.L_x_53:
[----:B------:R-:W-:Y:S05]  /*05e0*/  BRA.U !UP0, `(.L_x_52) ;  /* 0x0000000508687547 */ /* 0x000fea000b800000 */
[----:B------:R-:W-:Y:S02]  /*05f0*/  UISETP.GE.U32.AND UP0, UPT, UR10, 0x8, UPT ;  /* 0x000000080a00788c */ /* 0x000fe4000bf06070 */
[----:B------:R-:W-:-:S04]  /*0600*/  ULOP3.LUT UR6, UR7, 0x7, URZ, 0xc0, !UPT ;  /* 0x0000000707067892 */ /* 0x000fc8000f8ec0ff */
[----:B------:R-:W-:-:S03]  /*0610*/  UISETP.NE.AND UP1, UPT, UR6, URZ, UPT ;  /* 0x000000ff0600728c */ /* 0x000fc6000bf25270 */
[----:B------:R-:W-:Y:S08]  /*0620*/  BRA.U !UP0, `(.L_x_55) ;  /* 0x0000000108907547 */ /* 0x000ff0000b800000 */
[----:B------:R-:W0:Y:S01]  /*0630*/  LDC.64 R10, c[0x0][0x380] ;  /* 0x0000e000ff0a7b82 */ /* 0x000e220000000a00 */
[----:B------:R-:W1:Y:S01]  /*0640*/  LDCU.64 UR8, c[0x0][0x380] ;  /* 0x00007000ff0877ac */ /* 0x000e620008000a00 */
[C---:B------:R-:W-:Y:S02]  /*0650*/  IADD3 R3, PT, PT, R8.reuse, UR4, RZ ;  /* 0x0000000408037c10 */ /* 0x040fe4000fffe0ff */
[----:B------:R-:W-:Y:S02]  /*0660*/  IADD3 R6, P0, PT, R8, UR4, RZ ;  /* 0x0000000408067c10 */ /* 0x000fe4000ff1e0ff */
[----:B------:R-:W-:Y:S02]  /*0670*/  IADD3 R13, PT, PT, R9, UR4, RZ ;  /* 0x00000004090d7c10 */ /* 0x000fe4000fffe0ff */
[----:B------:R-:W2:Y:S01]  /*0680*/  LDC.64 R4, c[0x0][0x388] ;  /* 0x0000e200ff047b82 */ /* 0x000ea20000000a00 */
[----:B0-----:R-:W-:Y:S01]  /*0690*/  IMAD.WIDE.U32 R10, R3, 0x4, R10 ;  /* 0x00000004030a7825 */ /* 0x001fe200078e000a */
[----:B------:R-:W-:-:S02]  /*06a0*/  IADD3.X R3, PT, PT, RZ, RZ, RZ, P0, !PT ;  /* 0x000000ffff037210 */ /* 0x000fc400007fe4ff */
[C---:B-1----:R-:W-:Y:S02]  /*06b0*/  LEA R2, P0, R6.reuse, UR8, 0x2 ;  /* 0x0000000806027c11 */ /* 0x042fe4000f8010ff */
[----:B------:R-:W3:Y:S02]  /*06c0*/  LDG.E R15, desc[UR12][R10.64] ;  /* 0x0000000c0a0f7981 */ /* 0x000ee4000c1e1900 */
[----:B------:R-:W-:Y:S01]  /*06d0*/  LEA.HI.X R3, R6, UR9, R3, 0x2, P0 ;  /* 0x0000000906037c11 */ /* 0x000fe200080f1403 */
[----:B--2---:R-:W-:-:S04]  /*06e0*/  IMAD.WIDE R4, R13, 0x4, R4 ;  /* 0x000000040d047825 */ /* 0x004fc800078e0204 */
[----:B------:R-:W2:Y:S04]  /*06f0*/  LDG.E R18, desc[UR12][R2.64+0x4] ;  /* 0x0000040c02127981 */ /* 0x000ea8000c1e1900 */
[----:B------:R-:W3:Y:S04]  /*0700*/  LDG.E R16, desc[UR12][R4.64] ;  /* 0x0000000c04107981 */ /* 0x000ee8000c1e1900 */
[----:B------:R-:W2:Y:S04]  /*0710*/  LDG.E R17, desc[UR12][R4.64+0x4] ;  /* 0x0000040c04117981 */ /* 0x000ea8000c1e1900 */
[----:B------:R-:W4:Y:S04]  /*0720*/  LDG.E R19, desc[UR12][R4.64+0x8] ;  /* 0x0000080c04137981 */ /* 0x000f28000c1e1900 */
        /* <DEDUP_REMOVED lines=12> */
[----:B---3--:R-:W-:-:S04]  /*07f0*/  FFMA R15, R15, R16, R14 ;  /* 0x000000100f0f7223 */ /* 0x008fc8000000000e */
[----:B--2---:R-:W-:-:S04]  /*0800*/  FFMA R15, R18, R17, R15 ;  /* 0x00000011120f7223 */ /* 0x004fc8000000000f */
[----:B----4-:R-:W-:-:S04]  /*0810*/  FFMA R15, R20, R19, R15 ;  /* 0x00000013140f7223 */ /* 0x010fc8000000000f */
[----:B-----5:R-:W-:-:S04]  /*0820*/  FFMA R15, R22, R21, R15 ;  /* 0x00000015160f7223 */ /* 0x020fc8000000000f */
[----:B------:R-:W-:-:S04]  /*0830*/  FFMA R15, R24, R23, R15 ;  /* 0x00000017180f7223 */ /* 0x000fc8000000000f */
[----:B------:R-:W-:-:S04]  /*0840*/  FFMA R13, R12, R13, R15 ;  /* 0x0000000d0c0d7223 */ /* 0x000fc8000000000f */
[----:B------:R-:W-:-:S04]  /*0850*/  FFMA R11, R6, R11, R13 ;  /* 0x0000000b060b7223 */ /* 0x000fc8000000000d */
[----:B------:R-:W-:-:S07]  /*0860*/  FFMA R14, R10, R25, R11 ;  /* 0x000000190a0e7223 */ /* 0x000fce000000000b */
.L_x_55:
        /* <DEDUP_REMOVED lines=13> */
[----:B-1----:R-:W-:-:S03]  /*0940*/  LEA R2, P0, R6, UR6, 0x2 ;  /* 0x0000000606027c11 */ /* 0x002fc6000f8010ff */
[----:B------:R-:W3:Y:S01]  /*0950*/  LDG.E R11, desc[UR12][R10.64] ;  /* 0x0000000c0a0b7981 */ /* 0x000ee2000c1e1900 */
        /* <DEDUP_REMOVED lines=8> */
[----:B------:R-:W5:Y:S01]  /*09e0*/  LDG.E R18, desc[UR12][R4.64+0xc] ;  /* 0x00000c0c04127981 */ /* 0x000f62000c1e1900 */
[----:B------:R-:W-:Y:S01]  /*09f0*/  UIADD3 UR4, UPT, UPT, UR4, 0x4, URZ ;  /* 0x0000000404047890 */ /* 0x000fe2000fffe0ff */
[----:B---3--:R-:W-:-:S04]  /*0a00*/  FFMA R6, R11, R6, R14 ;  /* 0x000000060b067223 */ /* 0x008fc8000000000e */
[----:B--2---:R-:W-:-:S04]  /*0a10*/  FFMA R6, R13, R12, R6 ;  /* 0x0000000c0d067223 */ /* 0x004fc80000000006 */
[----:B----4-:R-:W-:-:S04]  /*0a20*/  FFMA R6, R15, R16, R6 ;  /* 0x000000100f067223 */ /* 0x010fc80000000006 */
[----:B-----5:R-:W-:-:S07]  /*0a30*/  FFMA R14, R17, R18, R6 ;  /* 0x00000012110e7223 */ /* 0x020fce0000000006 */
.L_x_56:
[----:B------:R-:W-:Y:S05]  /*0a40*/  BRA.U !UP1, `(.L_x_52) ;  /* 0x0000000109507547 */ /* 0x000fea000b800000 */
[----:B------:R-:W0:Y:S01]  /*0a50*/  LDC.64 R4, c[0x0][0x380] ;  /* 0x0000e000ff047b82 */ /* 0x000e220000000a00 */
[----:B------:R-:W-:Y:S01]  /*0a60*/  IADD3 R11, PT, PT, R8, UR4, RZ ;  /* 0x00000004080b7c10 */ /* 0x000fe2000fffe0ff */
[----:B------:R-:W-:-:S06]  /*0a70*/  UIADD3 UR5, UPT, UPT, -UR5, URZ, URZ ;  /* 0x000000ff05057290 */ /* 0x000fcc000fffe1ff */
[----:B------:R-:W1:Y:S01]  /*0a80*/  LDC.64 R2, c[0x0][0x388] ;  /* 0x0000e200ff027b82 */ /* 0x000e620000000a00 */
[----:B0-----:R-:W-:Y:S01]  /*0a90*/  IMAD.WIDE.U32 R4, R11, 0x4, R4 ;  /* 0x000000040b047825 */ /* 0x001fe200078e0004 */
[----:B------:R-:W-:Y:S02]  /*0aa0*/  IADD3 R11, PT, PT, R9, UR4, RZ ;  /* 0x00000004090b7c10 */ /* 0x000fe4000fffe0ff */
[----:B------:R-:W-:Y:S02]  /*0ab0*/  MOV R6, R4 ;  /* 0x0000000400067202 */ /* 0x000fe40000000f00 */
[----:B------:R-:W-:-:S07]  /*0ac0*/  MOV R13, R5 ;  /* 0x00000005000d7202 */ /* 0x000fce0000000f00 */
.L_x_57:
[----:B-1----:R-:W-:Y:S01]  /*0ad0*/  IMAD.WIDE R4, R11, 0x4, R2 ;  /* 0x000000040b047825 */ /* 0x002fe200078e0202 */
[----:B------:R-:W-:Y:S02]  /*0ae0*/  MOV R9, R13 ;  /* 0x0000000d00097202 */ /* 0x000fe40000000f00 */
[----:B------:R-:W-:-:S03]  /*0af0*/  MOV R8, R6 ;  /* 0x0000000600087202 */ /* 0x000fc60000000f00 */
[----:B------:R-:W2:Y:S04]  /*0b00*/  LDG.E R4, desc[UR12][R4.64] ;  /* 0x0000000c04047981 */ /* 0x000ea8000c1e1900 */
[----:B------:R-:W2:Y:S01]  /*0b10*/  LDG.E R9, desc[UR12][R8.64] ;  /* 0x0000000c08097981 */ /* 0x000ea2000c1e1900 */
[----:B------:R-:W-:Y:S01]  /*0b20*/  UIADD3 UR5, UPT, UPT, UR5, 0x1, URZ ;  /* 0x0000000105057890 */ /* 0x000fe2000fffe0ff */
[----:B------:R-:W-:Y:S02]  /*0b30*/  IADD3 R6, P0, PT, R6, 0x4, RZ ;  /* 0x0000000406067810 */ /* 0x000fe40007f1e0ff */
[----:B------:R-:W-:Y:S01]  /*0b40*/  IADD3 R11, PT, PT, R11, 0x1, RZ ;  /* 0x000000010b0b7810 */ /* 0x000fe20007ffe0ff */
[----:B------:R-:W-:Y:S01]  /*0b50*/  UISETP.NE.AND UP0, UPT, UR5, URZ, UPT ;  /* 0x000000ff0500728c */ /* 0x000fe2000bf05270 */
[----:B------:R-:W-:Y:S01]  /*0b60*/  IADD3.X R13, PT, PT, RZ, R13, RZ, P0, !PT ;  /* 0x0000000dff0d7210 */ /* 0x000fe200007fe4ff */
[----:B--2---:R-:W-:-:S07]  /*0b70*/  FFMA R14, R9, R4, R14 ;  /* 0x00000004090e7223 */ /* 0x004fce000000000e */
[----:B------:R-:W-:Y:S05]  /*0b80*/  BRA.U UP0, `(.L_x_57) ;  /* 0xfffffffd00d07547 */ /* 0x000fea000b83ffff */
.L_x_52:
[----:B------:R-:W0:Y:S01]  /*0b90*/  LDC.64 R2, c[0x0][0x390] ;  /* 0x0000e400ff027b82 */ /* 0x000e220000000a00 */
[----:B------:R-:W-:-:S04]  /*0ba0*/  IMAD R7, R7, UR11, R0 ;  /* 0x0000000b07077c24 */ /* 0x000fc8000f8e0200 */
[----:B0-----:R-:W-:-:S05]  /*0bb0*/  IMAD.WIDE R2, R7, 0x4, R2 ;  /* 0x0000000407027825 */ /* 0x001fca00078e0202 */
[----:B------:R-:W-:Y:S01]  /*0bc0*/  STG.E desc[UR12][R2.64], R14 ;  /* 0x0000000e02007986 */ /* 0x000fe2000c10190c */
[----:B------:R-:W-:Y:S05]  /*0bd0*/  EXIT ;  /* 0x000000000000794d */ /* 0x000fea0003800000 */
.L_x_58:
        /* <DEDUP_REMOVED lines=10> */
.L_x_73:


//--------------------- .text._Z13matmul_kernelPfS_S_iii --------------------------
	.section	.text._Z13matmul_kernelPfS_S_iii,"ax",@progbits
	.align	128
        .global         _Z13matmul_kernelPfS_S_iii
        .type           _Z13matmul_kernelPfS_S_iii,@function
        .size           _Z13matmul_kernelPfS_S_iii,(.L_x_74 - _Z13matmul_kernelPfS_S_iii)
        .other          _Z13matmul_kernelPfS_S_iii,@"STO_CUDA_ENTRY STV_DEFAULT"
_Z13matmul_kernelPfS_S_iii:
.text._Z13matmul_kernelPfS_S_iii:
        /* <DEDUP_REMOVED lines=18> */
[C---:B------:R-:W-:Y:S01]  /*0120*/  ISETP.GE.U32.AND P1, PT, R2.reuse, 0x8, PT ;  /* 0x000000080200780c */ /* 0x040fe20003f26070 */
[----:B------:R-:W-:Y:S01]  /*0130*/  IMAD R20, R19, R2, RZ ;  /* 0x0000000213147224 */ /* 0x000fe200078e02ff */
[----:B------:R-:W-:Y:S02]  /*0140*/  LOP3.LUT R27, R2, 0x7, RZ, 0xc0, !PT ;  /* 0x00000007021b7812 */ /* 0x000fe400078ec0ff */
[----:B------:R-:W-:Y:S02]  /*0150*/  MOV R24, RZ ;  /* 0x000000ff00187202 */ /* 0x000fe40000000f00 */
[----:B------:R-:W-:Y:S02]  /*0160*/  ISETP.NE.AND P0, PT, R27, RZ, PT ;  /* 0x000000ff1b00720c */ /* 0x000fe40003f05270 */
[----:B------:R-:W-:-:S05]  /*0170*/  MOV R21, RZ ;  /* 0x000000ff00157202 */ /* 0x000fca0000000f00 */
[----:B------:R-:W-:Y:S06]  /*0180*/  @!P1 BRA `(.L_x_60) ;  /* 0x0000000000c49947 */ /* 0x000fec0003800000 */
[----:B------:R-:W0:Y:S01]  /*0190*/  LDC.64 R4, c[0x0][0x380] ;  /* 0x0000e000ff047b82 */ /* 0x000e220000000a00 */
[----:B------:R-:W-:Y:S02]  /*01a0*/  LOP3.LUT R21, R2, 0x7ffffff8, RZ, 0xc0, !PT ;  /* 0x7ffffff802157812 */ /* 0x000fe400078ec0ff */
[----:B------:R-:W-:Y:S02]  /*01b0*/  MOV R24, RZ ;  /* 0x000000ff00187202 */ /* 0x000fe40000000f00 */
[----:B------:R-:W-:Y:S02]  /*01c0*/  MOV R18, R0 ;  /* 0x0000000000127202 */ /* 0x000fe40000000f00 */
[----:B------:R-:W-:Y:S01]  /*01d0*/  IADD3 R22, PT, PT, -R21, RZ, RZ ;  /* 0x000000ff15167210 */ /* 0x000fe20007ffe1ff */
[----:B0-----:R-:W-:-:S03]  /*01e0*/  IMAD.WIDE.U32 R4, R20, 0x4, R4 ;  /* 0x0000000414047825 */ /* 0x001fc600078e0004 */
[----:B------:R-:W-:-:S04]  /*01f0*/  IADD3 R6, P1, PT, R4, 0x10, RZ ;  /* 0x0000001004067810 */ /* 0x000fc80007f3e0ff */
[----:B------:R-:W-:-:S09]  /*0200*/  IADD3.X R7, PT, PT, RZ, R5, RZ, P1, !PT ;  /* 0x00000005ff077210 */ /* 0x000fd20000ffe4ff */
.L_x_61:
[----:B------:R-:W0:Y:S01]  /*0210*/  LDC.64 R16, c[0x0][0x388] ;  /* 0x0000e200ff107b82 */ /* 0x000e220000000a00 */
[----:B------:R-:W-:Y:S02]  /*0220*/  MOV R4, R6 ;  /* 0x0000000600047202 */ /* 0x000fe40000000f00 */
[----:B------:R-:W-:-:S05]  /*0230*/  MOV R5, R7 ;  /* 0x0000000700057202 */ /* 0x000fca0000000f00 */
[----:B------:R-:W2:Y:S04]  /*0240*/  LDG.E R25, desc[UR4][R4.64+-0x10] ;  /* 0xfffff00404197981 */ /* 0x000ea8000c1e1900 */
[----:B------:R-:W3:Y:S04]  /*0250*/  LDG.E R23, desc[UR4][R4.64+-0xc] ;  /* 0xfffff40404177981 */ /* 0x000ee8000c1e1900 */
[----:B------:R-:W4:Y:S04]  /*0260*/  LDG.E R29, desc[UR4][R4.64+-0x8] ;  /* 0xfffff804041d7981 */ /* 0x000f28000c1e1900 */
[----:B------:R-:W5:Y:S01]  /*0270*/  LDG.E R28, desc[UR4][R4.64+-0x4] ;  /* 0xfffffc04041c7981 */ /* 0x000f62000c1e1900 */
[----:B0-----:R-:W-:-:S05]  /*0280*/  IMAD.WIDE R16, R18, 0x4, R16 ;  /* 0x0000000412107825 */ /* 0x001fca00078e0210 */
[----:B------:R0:W2:Y:S01]  /*0290*/  LDG.E R26, desc[UR4][R16.64] ;  /* 0x00000004101a7981 */ /* 0x0000a2000c1e1900 */
[----:B------:R-:W-:-:S04]  /*02a0*/  IMAD.WIDE R14, R3, 0x4, R16 ;  /* 0x00000004030e7825 */ /* 0x000fc800078e0210 */
[C---:B------:R-:W-:Y:S02]  /*02b0*/  IMAD.WIDE R6, R3.reuse, 0x4, R14 ;  /* 0x0000000403067825 */ /* 0x040fe400078e020e */
[----:B------:R-:W3:Y:S02]  /*02c0*/  LDG.E R14, desc[UR4][R14.64] ;  /* 0x000000040e0e7981 */ /* 0x000ee4000c1e1900 */
[C---:B------:R-:W-:Y:S02]  /*02d0*/  IMAD.WIDE R10, R3.reuse, 0x4, R6 ;  /* 0x00000004030a7825 */ /* 0x040fe400078e0206 */
[----:B------:R-:W4:Y:S02]  /*02e0*/  LDG.E R6, desc[UR4][R6.64] ;  /* 0x0000000406067981 */ /* 0x000f24000c1e1900 */
[C---:B------:R-:W-:Y:S02]  /*02f0*/  IMAD.WIDE R8, R3.reuse, 0x4, R10 ;  /* 0x0000000403087825 */ /* 0x040fe400078e020a */
[----:B------:R-:W5:Y:S02]  /*0300*/  LDG.E R10, desc[UR4][R10.64] ;  /* 0x000000040a0a7981 */ /* 0x000f64000c1e1900 */
[----:B------:R-:W-:-:S02]  /*0310*/  IMAD.WIDE R12, R3, 0x4, R8 ;  /* 0x00000004030c7825 */ /* 0x000fc400078e0208 */
[----:B------:R-:W5:Y:S04]  /*0320*/  LDG.E R7, desc[UR4][R4.64] ;  /* 0x0000000404077981 */ /* 0x000f68000c1e1900 */
[----:B------:R-:W5:Y:S01]  /*0330*/  LDG.E R8, desc[UR4][R8.64] ;  /* 0x0000000408087981 */ /* 0x000f62000c1e1900 */
[----:B0-----:R-:W-:-:S03]  /*0340*/  IMAD.WIDE R16, R3, 0x4, R12 ;  /* 0x0000000403107825 */ /* 0x001fc600078e020c */
[----:B------:R-:W5:Y:S04]  /*0350*/  LDG.E R12, desc[UR4][R12.64] ;  /* 0x000000040c0c7981 */ /* 0x000f68000c1e1900 */
[----:B------:R-:W5:Y:S04]  /*0360*/  LDG.E R15, desc[UR4][R16.64] ;  /* 0x00000004100f7981 */ /* 0x000f68000c1e1900 */
[----:B------:R-:W5:Y:S04]  /*0370*/  LDG.E R9, desc[UR4][R4.64+0x4] ;  /* 0x0000040404097981 */ /* 0x000f68000c1e1900 */
[----:B------:R-:W5:Y:S01]  /*0380*/  LDG.E R11, desc[UR4][R4.64+0xc] ;  /* 0x00000c04040b7981 */ /* 0x000f62000c1e1900 */
[----:B--2---:R-:W-:Y:S01]  /*0390*/  FFMA R26, R25, R26, R24 ;  /* 0x0000001a191a7223 */ /* 0x004fe20000000018 */
[----:B------:R-:W-:-:S02]  /*03a0*/  IMAD.WIDE R24, R3, 0x4, R16 ;  /* 0x0000000403187825 */ /* 0x000fc400078e0210 */
[----:B------:R-:W2:Y:S04]  /*03b0*/  LDG.E R16, desc[UR4][R4.64+0x8] ;  /* 0x0000080404107981 */ /* 0x000ea8000c1e1900 */
[----:B------:R-:W2:Y:S01]  /*03c0*/  LDG.E R24, desc[UR4][R24.64] ;  /* 0x0000000418187981 */ /* 0x000ea2000c1e1900 */
[----:B---3--:R-:W-:Y:S01]  /*03d0*/  FFMA R14, R23, R14, R26 ;  /* 0x0000000e170e7223 */ /* 0x008fe2000000001a */
[----:B------:R-:W-:-:S03]  /*03e0*/  IADD3 R22, PT, PT, R22, 0x8, RZ ;  /* 0x0000000816167810 */ /* 0x000fc60007ffe0ff */
[----:B----4-:R-:W-:Y:S01]  /*03f0*/  FFMA R29, R29, R6, R14 ;  /* 0x000000061d1d7223 */ /* 0x010fe2000000000e */
[----:B------:R-:W-:-:S03]  /*0400*/  ISETP.NE.AND P1, PT, R22, RZ, PT ;  /* 0x000000ff1600720c */ /* 0x000fc60003f25270 */
[----:B-----5:R-:W-:Y:S01]  /*0410*/  FFMA R10, R28, R10, R29 ;  /* 0x0000000a1c0a7223 */ /* 0x020fe2000000001d */
[----:B------:R-:W-:-:S03]  /*0420*/  IADD3 R6, P2, PT, R4, 0x20, RZ ;  /* 0x0000002004067810 */ /* 0x000fc60007f5e0ff */
[----:B------:R-:W-:Y:S01]  /*0430*/  FFMA R8, R7, R8, R10 ;  /* 0x0000000807087223 */ /* 0x000fe2000000000a */
[----:B------:R-:W-:Y:S02]  /*0440*/  IADD3.X R7, PT, PT, RZ, R5, RZ, P2, !PT ;  /* 0x00000005ff077210 */ /* 0x000fe400017fe4ff */
[----:B------:R-:W-:Y:S01]  /*0450*/  LEA R18, R3, R18, 0x3 ;  /* 0x0000001203127211 */ /* 0x000fe200078e18ff */
[----:B------:R-:W-:-:S04]  /*0460*/  FFMA R9, R9, R12, R8 ;  /* 0x0000000c09097223 */ /* 0x000fc80000000008 */
[----:B--2---:R-:W-:-:S04]  /*0470*/  FFMA R16, R16, R15, R9 ;  /* 0x0000000f10107223 */ /* 0x004fc80000000009 */
[----:B------:R-:W-:Y:S01]  /*0480*/  FFMA R24, R11, R24, R16 ;  /* 0x000000180b187223 */ /* 0x000fe20000000010 */
[----:B------:R-:W-:Y:S06]  /*0490*/  @P1 BRA `(.L_x_61) ;  /* 0xfffffffc005c1947 */ /* 0x000fec000383ffff */
.L_x_60:
[----:B------:R-:W-:Y:S05]  /*04a0*/  @!P0 BRA `(.L_x_59) ;  /* 0x0000000000fc8947 */ /* 0x000fea0003800000 */
[----:B------:R-:W-:Y:S02]  /*04b0*/  ISETP.GE.U32.AND P1, PT, R27, 0x4, PT ;  /* 0x000000041b00780c */ /* 0x000fe40003f26070 */
[----:B------:R-:W-:-:S04]  /*04c0*/  LOP3.LUT R16, R2, 0x3, RZ, 0xc0, !PT ;  /* 0x0000000302107812 */ /* 0x000fc800078ec0ff */
[----:B------:R-:W-:-:S07]  /*04d0*/  ISETP.NE.AND P0, PT, R16, RZ, PT ;  /* 0x000000ff1000720c */ /* 0x000fce0003f05270 */
[----:B------:R-:W-:Y:S06]  /*04e0*/  @!P1 BRA `(.L_x_62) ;  /* 0x00000000006c9947 */ /* 0x000fec0003800000 */
[----:B------:R-:W0:Y:S01]  /*04f0*/  LDC.64 R6, c[0x0][0x388] ;  /* 0x0000e200ff067b82 */ /* 0x000e220000000a00 */
[----:B------:R-:W1:Y:S01]  /*0500*/  LDCU.64 UR6, c[0x0][0x380] ;  /* 0x00007000ff0677ac */ /* 0x000e620008000a00 */
[----:B------:R-:W-:Y:S01]  /*0510*/  IMAD R9, R21, R3, R0 ;  /* 0x0000000315097224 */ /* 0x000fe200078e0200 */
[CC--:B------:R-:W-:Y:S02]  /*0520*/  IADD3 R5, PT, PT, R20.reuse, R21.reuse, RZ ;  /* 0x0000001514057210 */ /* 0x0c0fe40007ffe0ff */
[----:B------:R-:W-:-:S03]  /*0530*/  IADD3 R10, P1, PT, R20, R21, RZ ;  /* 0x00000015140a7210 */ /* 0x000fc60007f3e0ff */
[----:B------:R-:W2:Y:S01]  /*0540*/  LDC.64 R14, c[0x0][0x380] ;  /* 0x0000e000ff0e7b82 */ /* 0x000ea20000000a00 */
[----:B0-----:R-:W-:-:S04]  /*0550*/  IMAD.WIDE R6, R9, 0x4, R6 ;  /* 0x0000000409067825 */ /* 0x001fc800078e0206 */
[----:B------:R-:W-:Y:S02]  /*0560*/  IMAD.WIDE R8, R3, 0x4, R6 ;  /* 0x0000000403087825 */ /* 0x000fe400078e0206 */
[----:B------:R-:W3:Y:S02]  /*0570*/  LDG.E R6, desc[UR4][R6.64] ;  /* 0x0000000406067981 */ /* 0x000ee4000c1e1900 */
[----:B--2---:R-:W-:Y:S01]  /*0580*/  IMAD.WIDE.U32 R14, R5, 0x4, R14 ;  /* 0x00000004050e7825 */ /* 0x004fe200078e000e */
[----:B------:R-:W-:Y:S02]  /*0590*/  IADD3.X R5, PT, PT, RZ, RZ, RZ, P1, !PT ;  /* 0x000000ffff057210 */ /* 0x000fe40000ffe4ff */
[----:B-1----:R-:W-:-:S03]  /*05a0*/  LEA R4, P1, R10, UR6, 0x2 ;  /* 0x000000060a047c11 */ /* 0x002fc6000f8210ff */
[----:B------:R-:W3:Y:S01]  /*05b0*/  LDG.E R15, desc[UR4][R14.64] ;  /* 0x000000040e0f7981 */ /* 0x000ee2000c1e1900 */
[----:B------:R-:W-:Y:S01]  /*05c0*/  LEA.HI.X R5, R10, UR7, R5, 0x2, P1 ;  /* 0x000000070a057c11 */ /* 0x000fe200088f1405 */
[C---:B------:R-:W-:Y:S02]  /*05d0*/  IMAD.WIDE R10, R3.reuse, 0x4, R8 ;  /* 0x00000004030a7825 */ /* 0x040fe400078e0208 */
[----:B------:R-:W2:Y:S04]  /*05e0*/  LDG.E R8, desc[UR4][R8.64] ;  /* 0x0000000408087981 */ /* 0x000ea8000c1e1900 */
[----:B------:R-:W2:Y:S01]  /*05f0*/  LDG.E R17, desc[UR4][R4.64+0x4] ;  /* 0x0000040404117981 */ /* 0x000ea2000c1e1900 */
[----:B------:R-:W-:-:S03]  /*0600*/  IMAD.WIDE R12, R3, 0x4, R10 ;  /* 0x00000004030c7825 */ /* 0x000fc600078e020a */
[----:B------:R-:W4:Y:S04]  /*0610*/  LDG.E R22, desc[UR4][R10.64] ;  /* 0x000000040a167981 */ /* 0x000f28000c1e1900 */
[----:B------:R-:W4:Y:S04]  /*0620*/  LDG.E R18, desc[UR4][R4.64+0x8] ;  /* 0x0000080404127981 */ /* 0x000f28000c1e1900 */
[----:B------:R-:W5:Y:S04]  /*0630*/  LDG.E R26, desc[UR4][R4.64+0xc] ;  /* 0x00000c04041a7981 */ /* 0x000f68000c1e1900 */
[----:B------:R-:W5:Y:S01]  /*0640*/  LDG.E R12, desc[UR4][R12.64] ;  /* 0x000000040c0c7981 */ /* 0x000f62000c1e1900 */
[----:B------:R-:W-:Y:S01]  /*0650*/  IADD3 R21, PT, PT, R21, 0x4, RZ ;  /* 0x0000000415157810 */ /* 0x000fe20007ffe0ff */
[----:B---3--:R-:W-:-:S04]  /*0660*/  FFMA R24, R15, R6, R24 ;  /* 0x000000060f187223 */ /* 0x008fc80000000018 */
[----:B--2---:R-:W-:-:S04]  /*0670*/  FFMA R17, R17, R8, R24 ;  /* 0x0000000811117223 */ /* 0x004fc80000000018 */
[----:B----4-:R-:W-:-:S04]  /*0680*/  FFMA R17, R18, R22, R17 ;  /* 0x0000001612117223 */ /* 0x010fc80000000011 */
[----:B-----5:R-:W-:-:S07]  /*0690*/  FFMA R24, R26, R12, R17 ;  /* 0x0000000c1a187223 */ /* 0x020fce0000000011 */
.L_x_62:
[----:B------:R-:W-:Y:S05]  /*06a0*/  @!P0 BRA `(.L_x_59) ;  /* 0x00000000007c8947 */ /* 0x000fea0003800000 */
[----:B------:R-:W-:Y:S01]  /*06b0*/  ISETP.NE.AND P1, PT, R16, 0x1, PT ;  /* 0x000000011000780c */ /* 0x000fe20003f25270 */
[----:B------:R-:W0:Y:S01]  /*06c0*/  LDC.64 R12, c[0x0][0x380] ;  /* 0x0000e000ff0c7b82 */ /* 0x000e220000000a00 */
[----:B------:R-:W-:-:S04]  /*06d0*/  LOP3.LUT R2, R2, 0x1, RZ, 0xc0, !PT ;  /* 0x0000000102027812 */ /* 0x000fc800078ec0ff */
[----:B------:R-:W-:-:S03]  /*06e0*/  ISETP.NE.U32.AND P0, PT, R2, 0x1, PT ;  /* 0x000000010200780c */ /* 0x000fc60003f05070 */
[----:B------:R-:W1:Y:S04]  /*06f0*/  LDC.64 R10, c[0x0][0x388] ;  /* 0x0000e200ff0a7b82 */ /* 0x000e680000000a00 */
[CC--:B------:R-:W-:Y:S02]  /*0700*/  @P1 IADD3 R15, PT, PT, R20.reuse, R21.reuse, RZ ;  /* 0x00000015140f1210 */ /* 0x0c0fe40007ffe0ff */
[----:B------:R-:W-:Y:S02]  /*0710*/  @P1 IADD3 R2, P2, PT, R20, R21, RZ ;  /* 0x0000001514021210 */ /* 0x000fe40007f5e0ff */
[----:B------:R-:W2:Y:S02]  /*0720*/  @P1 LDC.64 R4, c[0x0][0x380] ;  /* 0x0000e000ff041b82 */ /* 0x000ea40000000a00 */
[----:B------:R-:W-:-:S06]  /*0730*/  @P1 IADD3.X R14, PT, PT, RZ, RZ, RZ, P2, !PT ;  /* 0x000000ffff0e1210 */ /* 0x000fcc00017fe4ff */
[----:B------:R-:W3:Y:S01]  /*0740*/  LDC.64 R6, c[0x0][0x380] ;  /* 0x0000e000ff067b82 */ /* 0x000ee20000000a00 */
[----:B0-----:R-:W-:-:S04]  /*0750*/  @P1 IMAD.WIDE.U32 R12, R15, 0x4, R12 ;  /* 0x000000040f0c1825 */ /* 0x001fc800078e000c */
[C---:B------:R-:W-:Y:S01]  /*0760*/  @P1 IMAD R15, R21.reuse, R3, R0 ;  /* 0x00000003150f1224 */ /* 0x040fe200078e0200 */
[----:B------:R-:W-:Y:S01]  /*0770*/  @P1 IADD3 R21, PT, PT, R21, 0x2, RZ ;  /* 0x0000000215151810 */ /* 0x000fe20007ffe0ff */
[----:B------:R-:W4:Y:S01]  /*0780*/  @P1 LDG.E R13, desc[UR4][R12.64] ;  /* 0x000000040c0d1981 */ /* 0x000f22000c1e1900 */
[----:B------:R-:W0:Y:S01]  /*0790*/  LDC.64 R8, c[0x0][0x388] ;  /* 0x0000e200ff087b82 */ /* 0x000e220000000a00 */
[----:B-1----:R-:W-:Y:S01]  /*07a0*/  @P1 IMAD.WIDE R10, R15, 0x4, R10 ;  /* 0x000000040f0a1825 */ /* 0x002fe200078e020a */
[----:B------:R-:W-:Y:S02]  /*07b0*/  @!P0 IADD3 R17, PT, PT, R20, R21, RZ ;  /* 0x0000001514118210 */ /* 0x000fe40007ffe0ff */
[----:B--2---:R-:W-:Y:S01]  /*07c0*/  @P1 LEA R4, P2, R2, R4, 0x2 ;  /* 0x0000000402041211 */ /* 0x004fe200078410ff */
[----:B------:R-:W-:-:S03]  /*07d0*/  @!P0 IMAD R21, R21, R3, R0 ;  /* 0x0000000315158224 */ /* 0x000fc600078e0200 */
[----:B------:R-:W-:Y:S01]  /*07e0*/  @P1 LEA.HI.X R5, R2, R5, R14, 0x2, P2 ;  /* 0x0000000502051211 */ /* 0x000fe200010f140e */
[----:B------:R-:W-:Y:S01]  /*07f0*/  @P1 IMAD.WIDE R14, R3, 0x4, R10 ;  /* 0x00000004030e1825 */ /* 0x000fe200078e020a */
[----:B------:R-:W4:Y:S03]  /*0800*/  @P1 LDG.E R2, desc[UR4][R10.64] ;  /* 0x000000040a021981 */ /* 0x000f26000c1e1900 */
[----:B---3--:R-:W-:Y:S01]  /*0810*/  @!P0 IMAD.WIDE.U32 R6, R17, 0x4, R6 ;  /* 0x0000000411068825 */ /* 0x008fe200078e0006 */
[----:B------:R-:W2:Y:S04]  /*0820*/  @P1 LDG.E R5, desc[UR4][R4.64+0x4] ;  /* 0x0000040404051981 */ /* 0x000ea8000c1e1900 */
[----:B------:R-:W2:Y:S01]  /*0830*/  @P1 LDG.E R14, desc[UR4][R14.64] ;  /* 0x000000040e0e1981 */ /* 0x000ea2000c1e1900 */
[----:B0-----:R-:W-:-:S03]  /*0840*/  @!P0 IMAD.WIDE R8, R21, 0x4, R8 ;  /* 0x0000000415088825 */ /* 0x001fc600078e0208 */
[----:B------:R-:W3:Y:S04]  /*0850*/  @!P0 LDG.E R7, desc[UR4][R6.64] ;  /* 0x0000000406078981 */ /* 0x000ee8000c1e1900 */
[----:B------:R-:W3:Y:S01]  /*0860*/  @!P0 LDG.E R8, desc[UR4][R8.64] ;  /* 0x0000000408088981 */ /* 0x000ee2000c1e1900 */
[----:B----4-:R-:W-:-:S04]  /*0870*/  @P1 FFMA R2, R13, R2, R24 ;  /* 0x000000020d021223 */ /* 0x010fc80000000018 */
[----:B--2---:R-:W-:-:S04]  /*0880*/  @P1 FFMA R24, R5, R14, R2 ;  /* 0x0000000e05181223 */ /* 0x004fc80000000002 */
[----:B---3--:R-:W-:-:S07]  /*0890*/  @!P0 FFMA R24, R7, R8, R24 ;  /* 0x0000000807188223 */ /* 0x008fce0000000018 */
.L_x_59:
[----:B------:R-:W0:Y:S01]  /*08a0*/  LDC.64 R4, c[0x0][0x390] ;  /* 0x0000e400ff047b82 */ /* 0x000e220000000a00 */
[----:B------:R-:W-:-:S04]  /*08b0*/  IMAD R3, R19, R3, R0 ;  /* 0x0000000313037224 */ /* 0x000fc800078e0200 */
[----:B0-----:R-:W-:-:S05]  /*08c0*/  IMAD.WIDE R2, R3, 0x4, R4 ;  /* 0x0000000403027825 */ /* 0x001fca00078e0204 */
[----:B------:R-:W-:Y:S01]  /*08d0*/  STG.E desc[UR4][R2.64], R24 ;  /* 0x0000001802007986 */ /* 0x000fe2000c101904 */
[----:B------:R-:W-:Y:S05]  /*08e0*/  EXIT ;  /* 0x000000000000794d */ /* 0x000fea0003800000 */
.L_x_63:
        /* <DEDUP_REMOVED lines=9> */
.L_x_74:


//--------------------- .nv.shared.reserved.0     --------------------------
	.section	.nv.shared.reserved.0,"aw",@nobits
	.weak		__nv_reservedSMEM_offset_0_alias
	.size		__nv_reservedSMEM_offset_0_alias, 0, 64
	.other		__nv_reservedSMEM_offset_0_alias,@"STO_CUDA_RESERVED_SHARED STV_DEFAULT"
__nv_reservedSMEM_offset_0_alias:
	.zero		0
	.zero		64


//--------------------- .nv.shared._Z11loss_kernelPfS_S_m --------------------------
	.section	.nv.shared._Z11loss_kernelPfS_S_m,"aw",@nobits
	.sectionflags	@""
	.align	4
.nv.shared._Z11loss_kernelPfS_S_m:
	.zero		1028


//--------------------- .nv.constant0._Z20update_weight_kernelPfS_fm --------------------------
	.section	.nv.constant0._Z20update_weight_kernelPfS_fm,"a",@progbits
	.sectionflags	@""
	.align	4
.nv.constant0._Z20update_weight_kernelPfS_fm:
	.zero		928


//--------------------- .nv.constant0._Z20loss_backward_kernelPfS_m --------------------------
	.section	.nv.constant0._Z20loss_backward_kernelPfS_m,"a",@progbits
	.sectionflags	@""
	.align	4
.nv.constant0._Z20loss_backward_kernelPfS_m:
	.zero		920


//--------------------- .nv.constant0._Z11loss_kernelPfS_S_m --------------------------
	.section	.nv.constant0._Z11loss_kernelPfS_S_m,"a",@progbits
	.sectionflags	@""
	.align	4
.nv.constant0._Z11loss_kernelPfS_S_m:
	.zero		928


//--------------------- .nv.constant0._Z26logsoftmax_backward_kernelPfS_S_ii --------------------------
	.section	.nv.constant0._Z26logsoftmax_backward_kernelPfS_S_ii,"a",@progbits
	.sectionflags	@""
	.align	4
.nv.constant0._Z26logsoftmax_backward_kernelPfS_S_ii:
	.zero		928


//--------------------- .nv.constant0._Z17logsoftmax_kernelPfS_iiii --------------------------
	.section	.nv.constant0._Z17logsoftmax_kernelPfS_iiii,"a",@progbits
	.sectionflags	@""
	.align	4
.nv.constant0._Z17logsoftmax_kernelPfS_iiii:
	.zero		928


//--------------------- .nv.constant0._Z20relu_backward_kernelPfS_S_m --------------------------
	.section	.nv.constant0._Z20relu_backward_kernelPfS_S_m,"a",@progbits
	.sectionflags	@""
	.align	4
.nv.constant0._Z20relu_backward_kernelPfS_S_m:
	.zero		928


//--------------------- .nv.constant0._Z11relu_kernelPfS_m --------------------------
	.section	.nv.constant0._Z11relu_kernelPfS_m,"a",@progbits
	.sectionflags	@""
	.align	4
.nv.constant0._Z11relu_kernelPfS_m:
	.zero		920


//--------------------- .nv.constant0._Z16transpose_matmulPfS_S_iii --------------------------
	.section	.nv.constant0._Z16transpose_matmulPfS_S_iii,"a",@progbits
	.sectionflags	@""
	.align	4
.nv.constant0._Z16transpose_matmulPfS_S_iii:
	.zero		932


//--------------------- .nv.constant0._Z16matmul_transposePfS_S_iii --------------------------
	.section	.nv.constant0._Z16matmul_transposePfS_S_iii,"a",@progbits
	.sectionflags	@""
	.align	4
.nv.constant0._Z16matmul_transposePfS_S_iii:
	.zero		932


//--------------------- .nv.constant0._Z13matmul_kernelPfS_S_iii --------------------------
	.section	.nv.constant0._Z13matmul_kernelPfS_S_iii,"a",@progbits
	.sectionflags	@""
	.align	4
.nv.constant0._Z13matmul_kernelPfS_S_iii:
	.zero		932


//--------------------- SYMBOLS --------------------------

	.type		.nv.reservedSmem.offset0,@object
	.size		.nv.reservedSmem.offset0,0x4
	.type		.nv.reservedSmem.cap,@object
	.size		.nv.reservedSmem.cap,0x4
